//
// Generated by NVIDIA NVVM Compiler
//
// Compiler Build ID: CL-36424714
// Cuda compilation tools, release 13.0, V13.0.88
// Based on NVVM 20.0.0
//

.version 9.0
.target sm_100
.address_size 64

	// .globl	_Z5solveP4Node6ParamsPii
.extern .shared .align 16 .b8 graph[];

.visible .entry _Z5solveP4Node6ParamsPii(
	.param .u64 .ptr .align 1 _Z5solveP4Node6ParamsPii_param_0,
	.param .align 8 .b8 _Z5solveP4Node6ParamsPii_param_1[40],
	.param .u64 .ptr .align 1 _Z5solveP4Node6ParamsPii_param_2,
	.param .u32 _Z5solveP4Node6ParamsPii_param_3
)
{
	.reg .pred 	%p<66>;
	.reg .b32 	%r<476>;
	.reg .b64 	%rd<144>;

	ld.param.u64 	%rd20, [_Z5solveP4Node6ParamsPii_param_1+32];
	ld.param.u64 	%rd18, [_Z5solveP4Node6ParamsPii_param_1+16];
	ld.param.u64 	%rd17, [_Z5solveP4Node6ParamsPii_param_1+8];
	ld.param.u64 	%rd16, [_Z5solveP4Node6ParamsPii_param_1];
	ld.param.u64 	%rd19, [_Z5solveP4Node6ParamsPii_param_1+24];
	ld.param.u64 	%rd22, [_Z5solveP4Node6ParamsPii_param_0];
	ld.param.u32 	%r92, [_Z5solveP4Node6ParamsPii_param_3];
	cvta.to.global.u64 	%rd1, %rd22;
	cvta.to.global.u64 	%rd5, %rd19;
	mov.u32 	%r1, %ntid.x;
	mov.u32 	%r93, %ctaid.x;
	mul.lo.s32 	%r2, %r1, %r93;
	mov.u32 	%r3, %tid.x;
	add.s32 	%r471, %r2, %r3;
	ld.global.u32 	%r5, [%rd1];
	ld.global.u32 	%r6, [%rd1+4];
	mul.lo.s32 	%r7, %r5, %r5;
	setp.ge.u32 	%p1, %r3, %r7;
	@%p1 bra 	$L__BB0_3;
	mov.u32 	%r438, %r3;
$L__BB0_2:
	mul.wide.s32 	%rd23, %r438, 4;
	add.s64 	%rd24, %rd1, %rd23;
	ld.global.u32 	%r94, [%rd24+8];
	shl.b32 	%r95, %r438, 2;
	mov.u32 	%r96, graph;
	add.s32 	%r97, %r96, %r95;
	st.shared.u32 	[%r97], %r94;
	add.s32 	%r438, %r438, %r1;
	setp.lt.s32 	%p2, %r438, %r7;
	@%p2 bra 	$L__BB0_2;
$L__BB0_3:
	bar.sync 	0;
	setp.ge.s32 	%p3, %r471, %r6;
	@%p3 bra 	$L__BB0_39;
	cvta.to.global.u64 	%rd25, %rd16;
	mul.wide.s32 	%rd26, %r471, 4;
	add.s64 	%rd6, %rd25, %rd26;
	mov.b32 	%r98, 0;
	st.global.u32 	[%rd6], %r98;
	cvta.to.global.u64 	%rd27, %rd18;
	add.s64 	%rd7, %rd27, %rd26;
	mov.b32 	%r99, -1;
	st.global.u32 	[%rd7], %r99;
	add.s32 	%r100, %r5, -4;
	cvta.to.global.u64 	%rd28, %rd17;
	add.s64 	%rd8, %rd28, %rd26;
	st.global.u32 	[%rd8], %r100;
	ld.global.u32 	%r10, [%rd1];
	ld.global.u32 	%r11, [%rd1+4];
	add.s32 	%r101, %r92, %r471;
	shl.b32 	%r102, %r101, 2;
	mul.wide.s32 	%rd29, %r102, 4;
	add.s64 	%rd9, %rd1, %rd29;
	ld.global.u32 	%r12, [%rd9+40008];
	ld.global.u32 	%r13, [%rd9+40012];
	ld.global.u32 	%r14, [%rd9+40016];
	ld.global.u32 	%r15, [%rd9+40020];
	setp.lt.s32 	%p4, %r10, 1;
	@%p4 bra 	$L__BB0_13;
	setp.lt.u32 	%p5, %r10, 4;
	mov.b32 	%r441, 0;
	@%p5 bra 	$L__BB0_8;
	mov.b32 	%r439, 0;
	mul.wide.s32 	%rd33, %r11, 4;
	and.b32  	%r441, %r10, 2147483644;
$L__BB0_7:
	.pragma "nounroll";
	setp.eq.s32 	%p6, %r439, %r12;
	setp.eq.s32 	%p7, %r439, %r13;
	setp.eq.s32 	%p8, %r439, %r14;
	setp.eq.s32 	%p9, %r439, %r15;
	selp.b32 	%r105, -1, %r439, %p9;
	selp.b32 	%r106, -1, %r105, %p8;
	selp.b32 	%r107, -1, %r106, %p7;
	selp.b32 	%r108, -1, %r107, %p6;
	mad.lo.s32 	%r109, %r439, %r11, %r471;
	cvta.to.global.u64 	%rd30, %rd20;
	mul.wide.s32 	%rd31, %r109, 4;
	add.s64 	%rd32, %rd30, %rd31;
	st.global.u32 	[%rd32], %r108;
	add.s32 	%r110, %r439, 1;
	setp.eq.s32 	%p10, %r110, %r12;
	setp.eq.s32 	%p11, %r110, %r13;
	setp.eq.s32 	%p12, %r110, %r14;
	setp.eq.s32 	%p13, %r110, %r15;
	selp.b32 	%r111, -1, %r110, %p13;
	selp.b32 	%r112, -1, %r111, %p12;
	selp.b32 	%r113, -1, %r112, %p11;
	selp.b32 	%r114, -1, %r113, %p10;
	add.s64 	%rd34, %rd32, %rd33;
	st.global.u32 	[%rd34], %r114;
	add.s32 	%r115, %r439, 2;
	setp.eq.s32 	%p14, %r115, %r12;
	setp.eq.s32 	%p15, %r115, %r13;
	setp.eq.s32 	%p16, %r115, %r14;
	setp.eq.s32 	%p17, %r115, %r15;
	selp.b32 	%r116, -1, %r115, %p17;
	selp.b32 	%r117, -1, %r116, %p16;
	selp.b32 	%r118, -1, %r117, %p15;
	selp.b32 	%r119, -1, %r118, %p14;
	add.s64 	%rd35, %rd34, %rd33;
	st.global.u32 	[%rd35], %r119;
	add.s32 	%r120, %r439, 3;
	setp.eq.s32 	%p18, %r120, %r12;
	setp.eq.s32 	%p19, %r120, %r13;
	setp.eq.s32 	%p20, %r120, %r14;
	setp.eq.s32 	%p21, %r120, %r15;
	selp.b32 	%r121, -1, %r120, %p21;
	selp.b32 	%r122, -1, %r121, %p20;
	selp.b32 	%r123, -1, %r122, %p19;
	selp.b32 	%r124, -1, %r123, %p18;
	add.s64 	%rd36, %rd35, %rd33;
	st.global.u32 	[%rd36], %r124;
	add.s32 	%r439, %r439, 4;
	setp.ne.s32 	%p22, %r439, %r441;
	@%p22 bra 	$L__BB0_7;
$L__BB0_8:
	and.b32  	%r20, %r10, 3;
	setp.eq.s32 	%p23, %r20, 0;
	@%p23 bra 	$L__BB0_13;
	setp.eq.s32 	%p24, %r20, 1;
	@%p24 bra 	$L__BB0_11;
	setp.eq.s32 	%p25, %r441, %r12;
	setp.eq.s32 	%p26, %r441, %r13;
	setp.eq.s32 	%p27, %r441, %r14;
	setp.eq.s32 	%p28, %r441, %r15;
	selp.b32 	%r126, -1, %r441, %p28;
	selp.b32 	%r127, -1, %r126, %p27;
	selp.b32 	%r128, -1, %r127, %p26;
	selp.b32 	%r129, -1, %r128, %p25;
	mad.lo.s32 	%r130, %r441, %r11, %r471;
	cvta.to.global.u64 	%rd37, %rd20;
	mul.wide.s32 	%rd38, %r130, 4;
	add.s64 	%rd39, %rd37, %rd38;
	st.global.u32 	[%rd39], %r129;
	add.s32 	%r131, %r441, 1;
	setp.eq.s32 	%p29, %r131, %r12;
	setp.eq.s32 	%p30, %r131, %r13;
	setp.eq.s32 	%p31, %r131, %r14;
	setp.eq.s32 	%p32, %r131, %r15;
	selp.b32 	%r132, -1, %r131, %p32;
	selp.b32 	%r133, -1, %r132, %p31;
	selp.b32 	%r134, -1, %r133, %p30;
	selp.b32 	%r135, -1, %r134, %p29;
	mul.wide.s32 	%rd40, %r11, 4;
	add.s64 	%rd41, %rd39, %rd40;
	st.global.u32 	[%rd41], %r135;
	add.s32 	%r441, %r441, 2;
$L__BB0_11:
	and.b32  	%r136, %r10, 1;
	setp.eq.b32 	%p33, %r136, 1;
	not.pred 	%p34, %p33;
	@%p34 bra 	$L__BB0_13;
	setp.eq.s32 	%p35, %r441, %r12;
	setp.eq.s32 	%p36, %r441, %r13;
	setp.eq.s32 	%p37, %r441, %r14;
	setp.eq.s32 	%p38, %r441, %r15;
	selp.b32 	%r137, -1, %r441, %p38;
	selp.b32 	%r138, -1, %r137, %p37;
	selp.b32 	%r139, -1, %r138, %p36;
	selp.b32 	%r140, -1, %r139, %p35;
	mad.lo.s32 	%r141, %r441, %r11, %r471;
	cvta.to.global.u64 	%rd42, %rd20;
	mul.wide.s32 	%rd43, %r141, 4;
	add.s64 	%rd44, %rd42, %rd43;
	st.global.u32 	[%rd44], %r140;
$L__BB0_13:
	ld.global.u32 	%r142, [%rd1];
	ld.global.u32 	%r143, [%rd1+4];
	ld.global.u32 	%r144, [%rd9+40008];
	ld.global.u32 	%r145, [%rd9+40012];
	ld.global.u32 	%r146, [%rd9+40016];
	ld.global.u32 	%r147, [%rd9+40020];
	ld.global.u32 	%r148, [%rd6];
	mul.lo.s32 	%r149, %r143, 3;
	mad.lo.s32 	%r150, %r149, %r148, %r471;
	mul.wide.s32 	%rd45, %r150, 4;
	add.s64 	%rd46, %rd5, %rd45;
	st.global.u32 	[%rd46], %r144;
	ld.global.u32 	%r151, [%rd6];
	mad.lo.s32 	%r152, %r149, %r151, %r143;
	add.s32 	%r153, %r152, %r471;
	mul.wide.s32 	%rd47, %r153, 4;
	add.s64 	%rd48, %rd5, %rd47;
	st.global.u32 	[%rd48], %r145;
	ld.global.u32 	%r154, [%rd6];
	add.s32 	%r155, %r154, 1;
	st.global.u32 	[%rd6], %r155;
	mad.lo.s32 	%r156, %r154, 3, 2;
	mad.lo.s32 	%r157, %r156, %r143, %r471;
	mul.wide.s32 	%rd49, %r157, 4;
	add.s64 	%rd50, %rd5, %rd49;
	st.global.u32 	[%rd50], %r146;
	ld.global.u32 	%r158, [%rd6];
	mad.lo.s32 	%r159, %r149, %r158, %r471;
	mul.wide.s32 	%rd51, %r159, 4;
	add.s64 	%rd52, %rd5, %rd51;
	st.global.u32 	[%rd52], %r144;
	ld.global.u32 	%r160, [%rd6];
	mad.lo.s32 	%r161, %r149, %r160, %r143;
	add.s32 	%r162, %r161, %r471;
	mul.wide.s32 	%rd53, %r162, 4;
	add.s64 	%rd54, %rd5, %rd53;
	st.global.u32 	[%rd54], %r145;
	ld.global.u32 	%r163, [%rd6];
	add.s32 	%r164, %r163, 1;
	st.global.u32 	[%rd6], %r164;
	mad.lo.s32 	%r165, %r163, 3, 2;
	mad.lo.s32 	%r166, %r165, %r143, %r471;
	mul.wide.s32 	%rd55, %r166, 4;
	add.s64 	%rd56, %rd5, %rd55;
	st.global.u32 	[%rd56], %r147;
	ld.global.u32 	%r167, [%rd6];
	mad.lo.s32 	%r168, %r149, %r167, %r471;
	mul.wide.s32 	%rd57, %r168, 4;
	add.s64 	%rd58, %rd5, %rd57;
	st.global.u32 	[%rd58], %r144;
	ld.global.u32 	%r169, [%rd6];
	mad.lo.s32 	%r170, %r149, %r169, %r143;
	add.s32 	%r171, %r170, %r471;
	mul.wide.s32 	%rd59, %r171, 4;
	add.s64 	%rd60, %rd5, %rd59;
	st.global.u32 	[%rd60], %r146;
	ld.global.u32 	%r172, [%rd6];
	add.s32 	%r173, %r172, 1;
	st.global.u32 	[%rd6], %r173;
	mad.lo.s32 	%r174, %r172, 3, 2;
	mad.lo.s32 	%r175, %r174, %r143, %r471;
	mul.wide.s32 	%rd61, %r175, 4;
	add.s64 	%rd62, %rd5, %rd61;
	st.global.u32 	[%rd62], %r147;
	ld.global.u32 	%r176, [%rd6];
	mad.lo.s32 	%r177, %r149, %r176, %r471;
	mul.wide.s32 	%rd63, %r177, 4;
	add.s64 	%rd64, %rd5, %rd63;
	st.global.u32 	[%rd64], %r145;
	ld.global.u32 	%r178, [%rd6];
	mad.lo.s32 	%r179, %r149, %r178, %r143;
	add.s32 	%r180, %r179, %r471;
	mul.wide.s32 	%rd65, %r180, 4;
	add.s64 	%rd66, %rd5, %rd65;
	st.global.u32 	[%rd66], %r146;
	ld.global.u32 	%r181, [%rd6];
	add.s32 	%r182, %r181, 1;
	st.global.u32 	[%rd6], %r182;
	mad.lo.s32 	%r183, %r181, 3, 2;
	mad.lo.s32 	%r184, %r183, %r143, %r471;
	mul.wide.s32 	%rd67, %r184, 4;
	add.s64 	%rd68, %rd5, %rd67;
	st.global.u32 	[%rd68], %r147;
	mul.lo.s32 	%r185, %r144, %r142;
	add.s32 	%r186, %r185, %r145;
	shl.b32 	%r187, %r186, 2;
	mov.u32 	%r188, graph;
	add.s32 	%r189, %r188, %r187;
	ld.shared.u32 	%r190, [%r189];
	add.s32 	%r191, %r146, %r185;
	shl.b32 	%r192, %r191, 2;
	add.s32 	%r193, %r188, %r192;
	ld.shared.u32 	%r194, [%r193];
	mul.lo.s32 	%r195, %r145, %r142;
	add.s32 	%r196, %r195, %r146;
	shl.b32 	%r197, %r196, 2;
	add.s32 	%r198, %r188, %r197;
	ld.shared.u32 	%r199, [%r198];
	add.s32 	%r200, %r147, %r185;
	shl.b32 	%r201, %r200, 2;
	add.s32 	%r202, %r188, %r201;
	ld.shared.u32 	%r203, [%r202];
	add.s32 	%r204, %r147, %r195;
	shl.b32 	%r205, %r204, 2;
	add.s32 	%r206, %r188, %r205;
	ld.shared.u32 	%r207, [%r206];
	mad.lo.s32 	%r208, %r146, %r142, %r147;
	shl.b32 	%r209, %r208, 2;
	add.s32 	%r210, %r188, %r209;
	ld.shared.u32 	%r211, [%r210];
	add.s32 	%r212, %r194, %r190;
	add.s32 	%r213, %r212, %r199;
	add.s32 	%r214, %r213, %r203;
	add.s32 	%r215, %r214, %r207;
	add.s32 	%r470, %r215, %r211;
	st.global.u32 	[%rd7], %r470;
	ld.global.u32 	%r24, [%rd1+4];
	ld.global.u32 	%r216, [%rd8];
	setp.eq.s32 	%p39, %r216, 0;
	@%p39 bra 	$L__BB0_30;
$L__BB0_14:
	ld.global.u32 	%r25, [%rd1];
	ld.global.u32 	%r26, [%rd1+4];
	setp.lt.s32 	%p40, %r25, 1;
	mov.b32 	%r467, -1;
	mov.b32 	%r468, -3;
	@%p40 bra 	$L__BB0_28;
	mov.b32 	%r467, -1;
	mov.b32 	%r442, 0;
	mov.u32 	%r466, %r467;
	mov.u32 	%r465, %r467;
$L__BB0_16:
	mad.lo.s32 	%r221, %r442, %r26, %r471;
	cvta.to.global.u64 	%rd69, %rd20;
	mul.wide.s32 	%rd70, %r221, 4;
	add.s64 	%rd71, %rd69, %rd70;
	ld.global.u32 	%r222, [%rd71];
	setp.eq.s32 	%p41, %r222, -1;
	@%p41 bra 	$L__BB0_26;
	ld.global.u32 	%r31, [%rd6];
	setp.lt.s32 	%p42, %r31, 1;
	@%p42 bra 	$L__BB0_26;
	setp.lt.u32 	%p43, %r31, 4;
	mov.b32 	%r461, 0;
	@%p43 bra 	$L__BB0_21;
	and.b32  	%r461, %r31, 2147483644;
	mov.b32 	%r447, 0;
	mov.u32 	%r446, %r471;
$L__BB0_20:
	.pragma "nounroll";
	mul.wide.s32 	%rd72, %r446, 4;
	add.s64 	%rd73, %rd5, %rd72;
	ld.global.u32 	%r226, [%rd73];
	mul.wide.s32 	%rd74, %r26, 4;
	add.s64 	%rd75, %rd73, %rd74;
	ld.global.u32 	%r227, [%rd75];
	add.s64 	%rd76, %rd75, %rd74;
	ld.global.u32 	%r228, [%rd76];
	mad.lo.s32 	%r229, %r226, %r25, %r442;
	shl.b32 	%r230, %r229, 2;
	mov.u32 	%r231, graph;
	add.s32 	%r232, %r231, %r230;
	ld.shared.u32 	%r233, [%r232];
	mad.lo.s32 	%r234, %r227, %r25, %r442;
	shl.b32 	%r235, %r234, 2;
	add.s32 	%r236, %r231, %r235;
	ld.shared.u32 	%r237, [%r236];
	add.s32 	%r238, %r237, %r233;
	mad.lo.s32 	%r239, %r228, %r25, %r442;
	shl.b32 	%r240, %r239, 2;
	add.s32 	%r241, %r231, %r240;
	ld.shared.u32 	%r242, [%r241];
	add.s32 	%r243, %r238, %r242;
	setp.gt.s32 	%p44, %r243, %r466;
	selp.b32 	%r244, %r447, %r465, %p44;
	max.s32 	%r245, %r243, %r466;
	add.s64 	%rd77, %rd76, %rd74;
	ld.global.u32 	%r246, [%rd77];
	add.s64 	%rd78, %rd77, %rd74;
	ld.global.u32 	%r247, [%rd78];
	add.s64 	%rd79, %rd78, %rd74;
	ld.global.u32 	%r248, [%rd79];
	mad.lo.s32 	%r249, %r246, %r25, %r442;
	shl.b32 	%r250, %r249, 2;
	add.s32 	%r251, %r231, %r250;
	ld.shared.u32 	%r252, [%r251];
	mad.lo.s32 	%r253, %r247, %r25, %r442;
	shl.b32 	%r254, %r253, 2;
	add.s32 	%r255, %r231, %r254;
	ld.shared.u32 	%r256, [%r255];
	add.s32 	%r257, %r256, %r252;
	mad.lo.s32 	%r258, %r248, %r25, %r442;
	shl.b32 	%r259, %r258, 2;
	add.s32 	%r260, %r231, %r259;
	ld.shared.u32 	%r261, [%r260];
	add.s32 	%r262, %r257, %r261;
	setp.gt.s32 	%p45, %r262, %r245;
	add.s32 	%r263, %r447, 1;
	selp.b32 	%r264, %r263, %r244, %p45;
	max.s32 	%r265, %r262, %r245;
	or.pred  	%p46, %p44, %p45;
	add.s64 	%rd80, %rd79, %rd74;
	ld.global.u32 	%r266, [%rd80];
	add.s64 	%rd81, %rd80, %rd74;
	ld.global.u32 	%r267, [%rd81];
	add.s64 	%rd82, %rd81, %rd74;
	ld.global.u32 	%r268, [%rd82];
	mad.lo.s32 	%r269, %r266, %r25, %r442;
	shl.b32 	%r270, %r269, 2;
	add.s32 	%r271, %r231, %r270;
	ld.shared.u32 	%r272, [%r271];
	mad.lo.s32 	%r273, %r267, %r25, %r442;
	shl.b32 	%r274, %r273, 2;
	add.s32 	%r275, %r231, %r274;
	ld.shared.u32 	%r276, [%r275];
	add.s32 	%r277, %r276, %r272;
	mad.lo.s32 	%r278, %r268, %r25, %r442;
	shl.b32 	%r279, %r278, 2;
	add.s32 	%r280, %r231, %r279;
	ld.shared.u32 	%r281, [%r280];
	add.s32 	%r282, %r277, %r281;
	setp.gt.s32 	%p48, %r282, %r265;
	add.s32 	%r283, %r447, 2;
	selp.b32 	%r284, %r283, %r264, %p48;
	max.s32 	%r285, %r282, %r265;
	add.s64 	%rd83, %rd82, %rd74;
	ld.global.u32 	%r286, [%rd83];
	add.s64 	%rd84, %rd83, %rd74;
	ld.global.u32 	%r287, [%rd84];
	add.s64 	%rd85, %rd84, %rd74;
	ld.global.u32 	%r288, [%rd85];
	mad.lo.s32 	%r289, %r286, %r25, %r442;
	shl.b32 	%r290, %r289, 2;
	add.s32 	%r291, %r231, %r290;
	ld.shared.u32 	%r292, [%r291];
	mad.lo.s32 	%r293, %r287, %r25, %r442;
	shl.b32 	%r294, %r293, 2;
	add.s32 	%r295, %r231, %r294;
	ld.shared.u32 	%r296, [%r295];
	add.s32 	%r297, %r296, %r292;
	mad.lo.s32 	%r298, %r288, %r25, %r442;
	shl.b32 	%r299, %r298, 2;
	add.s32 	%r300, %r231, %r299;
	ld.shared.u32 	%r301, [%r300];
	add.s32 	%r302, %r297, %r301;
	setp.gt.s32 	%p49, %r302, %r285;
	add.s32 	%r303, %r447, 3;
	selp.b32 	%r465, %r303, %r284, %p49;
	max.s32 	%r466, %r302, %r285;
	selp.b32 	%r304, %r442, %r467, %p46;
	selp.b32 	%r305, %r442, %r304, %p49;
	selp.b32 	%r467, %r442, %r305, %p48;
	mad.lo.s32 	%r446, %r26, 12, %r446;
	add.s32 	%r447, %r447, 4;
	setp.ne.s32 	%p50, %r447, %r461;
	@%p50 bra 	$L__BB0_20;
$L__BB0_21:
	and.b32  	%r50, %r31, 3;
	setp.eq.s32 	%p51, %r50, 0;
	@%p51 bra 	$L__BB0_26;
	setp.eq.s32 	%p52, %r50, 1;
	@%p52 bra 	$L__BB0_24;
	mul.lo.s32 	%r307, %r461, 3;
	mad.lo.s32 	%r308, %r307, %r26, %r471;
	mul.wide.s32 	%rd86, %r308, 4;
	add.s64 	%rd87, %rd5, %rd86;
	ld.global.u32 	%r309, [%rd87];
	mul.wide.s32 	%rd88, %r26, 4;
	add.s64 	%rd89, %rd87, %rd88;
	ld.global.u32 	%r310, [%rd89];
	add.s64 	%rd90, %rd89, %rd88;
	ld.global.u32 	%r311, [%rd90];
	mad.lo.s32 	%r312, %r309, %r25, %r442;
	shl.b32 	%r313, %r312, 2;
	mov.u32 	%r314, graph;
	add.s32 	%r315, %r314, %r313;
	ld.shared.u32 	%r316, [%r315];
	mad.lo.s32 	%r317, %r310, %r25, %r442;
	shl.b32 	%r318, %r317, 2;
	add.s32 	%r319, %r314, %r318;
	ld.shared.u32 	%r320, [%r319];
	add.s32 	%r321, %r320, %r316;
	mad.lo.s32 	%r322, %r311, %r25, %r442;
	shl.b32 	%r323, %r322, 2;
	add.s32 	%r324, %r314, %r323;
	ld.shared.u32 	%r325, [%r324];
	add.s32 	%r326, %r321, %r325;
	setp.gt.s32 	%p53, %r326, %r466;
	selp.b32 	%r327, %r461, %r465, %p53;
	max.s32 	%r328, %r326, %r466;
	shl.b32 	%r329, %r461, 1;
	sub.s32 	%r330, %r307, %r329;
	add.s32 	%r331, %r330, 1;
	add.s64 	%rd91, %rd90, %rd88;
	ld.global.u32 	%r332, [%rd91];
	add.s64 	%rd92, %rd91, %rd88;
	ld.global.u32 	%r333, [%rd92];
	add.s64 	%rd93, %rd92, %rd88;
	ld.global.u32 	%r334, [%rd93];
	mad.lo.s32 	%r335, %r332, %r25, %r442;
	shl.b32 	%r336, %r335, 2;
	add.s32 	%r337, %r314, %r336;
	ld.shared.u32 	%r338, [%r337];
	mad.lo.s32 	%r339, %r333, %r25, %r442;
	shl.b32 	%r340, %r339, 2;
	add.s32 	%r341, %r314, %r340;
	ld.shared.u32 	%r342, [%r341];
	add.s32 	%r343, %r342, %r338;
	mad.lo.s32 	%r344, %r334, %r25, %r442;
	shl.b32 	%r345, %r344, 2;
	add.s32 	%r346, %r314, %r345;
	ld.shared.u32 	%r347, [%r346];
	add.s32 	%r348, %r343, %r347;
	setp.gt.s32 	%p54, %r348, %r328;
	selp.b32 	%r465, %r331, %r327, %p54;
	max.s32 	%r466, %r348, %r328;
	selp.b32 	%r349, %r442, %r467, %p54;
	selp.b32 	%r467, %r442, %r349, %p53;
	add.s32 	%r461, %r330, 2;
$L__BB0_24:
	and.b32  	%r350, %r31, 1;
	setp.eq.b32 	%p55, %r350, 1;
	not.pred 	%p56, %p55;
	@%p56 bra 	$L__BB0_26;
	mul.lo.s32 	%r351, %r461, %r26;
	mad.lo.s32 	%r352, %r351, 3, %r471;
	mul.wide.s32 	%rd94, %r352, 4;
	add.s64 	%rd95, %rd5, %rd94;
	ld.global.u32 	%r353, [%rd95];
	mul.wide.s32 	%rd96, %r26, 4;
	add.s64 	%rd97, %rd95, %rd96;
	ld.global.u32 	%r354, [%rd97];
	add.s64 	%rd98, %rd97, %rd96;
	ld.global.u32 	%r355, [%rd98];
	mad.lo.s32 	%r356, %r353, %r25, %r442;
	shl.b32 	%r357, %r356, 2;
	mov.u32 	%r358, graph;
	add.s32 	%r359, %r358, %r357;
	ld.shared.u32 	%r360, [%r359];
	mad.lo.s32 	%r361, %r354, %r25, %r442;
	shl.b32 	%r362, %r361, 2;
	add.s32 	%r363, %r358, %r362;
	ld.shared.u32 	%r364, [%r363];
	add.s32 	%r365, %r364, %r360;
	mad.lo.s32 	%r366, %r355, %r25, %r442;
	shl.b32 	%r367, %r366, 2;
	add.s32 	%r368, %r358, %r367;
	ld.shared.u32 	%r369, [%r368];
	add.s32 	%r370, %r365, %r369;
	setp.gt.s32 	%p57, %r370, %r466;
	selp.b32 	%r465, %r461, %r465, %p57;
	max.s32 	%r466, %r370, %r466;
	selp.b32 	%r467, %r442, %r467, %p57;
$L__BB0_26:
	add.s32 	%r442, %r442, 1;
	setp.ne.s32 	%p58, %r442, %r25;
	@%p58 bra 	$L__BB0_16;
	mul.lo.s32 	%r468, %r465, 3;
$L__BB0_28:
	mad.lo.s32 	%r371, %r467, %r24, %r471;
	cvta.to.global.u64 	%rd99, %rd20;
	mul.wide.s32 	%rd100, %r371, 4;
	add.s64 	%rd101, %rd99, %rd100;
	mov.b32 	%r372, -1;
	st.global.u32 	[%rd101], %r372;
	ld.global.u32 	%r373, [%rd1];
	ld.global.u32 	%r374, [%rd1+4];
	mad.lo.s32 	%r375, %r374, %r468, %r471;
	mul.wide.s32 	%rd102, %r375, 4;
	add.s64 	%rd103, %rd5, %rd102;
	ld.global.u32 	%r376, [%rd103];
	mul.wide.s32 	%rd104, %r374, 4;
	add.s64 	%rd105, %rd103, %rd104;
	ld.global.u32 	%r377, [%rd105];
	add.s64 	%rd106, %rd105, %rd104;
	ld.global.u32 	%r378, [%rd106];
	st.global.u32 	[%rd103], %r467;
	st.global.u32 	[%rd105], %r376;
	st.global.u32 	[%rd106], %r377;
	ld.global.u32 	%r379, [%rd6];
	mul.lo.s32 	%r380, %r374, 3;
	mad.lo.s32 	%r381, %r380, %r379, %r471;
	mul.wide.s32 	%rd107, %r381, 4;
	add.s64 	%rd108, %rd5, %rd107;
	st.global.u32 	[%rd108], %r467;
	ld.global.u32 	%r382, [%rd6];
	mad.lo.s32 	%r383, %r380, %r382, %r374;
	add.s32 	%r384, %r383, %r471;
	mul.wide.s32 	%rd109, %r384, 4;
	add.s64 	%rd110, %rd5, %rd109;
	st.global.u32 	[%rd110], %r376;
	ld.global.u32 	%r385, [%rd6];
	add.s32 	%r386, %r385, 1;
	st.global.u32 	[%rd6], %r386;
	mad.lo.s32 	%r387, %r385, 3, 2;
	mad.lo.s32 	%r388, %r387, %r374, %r471;
	mul.wide.s32 	%rd111, %r388, 4;
	add.s64 	%rd112, %rd5, %rd111;
	st.global.u32 	[%rd112], %r378;
	ld.global.u32 	%r389, [%rd6];
	mad.lo.s32 	%r390, %r380, %r389, %r471;
	mul.wide.s32 	%rd113, %r390, 4;
	add.s64 	%rd114, %rd5, %rd113;
	st.global.u32 	[%rd114], %r467;
	ld.global.u32 	%r391, [%rd6];
	mad.lo.s32 	%r392, %r380, %r391, %r374;
	add.s32 	%r393, %r392, %r471;
	mul.wide.s32 	%rd115, %r393, 4;
	add.s64 	%rd116, %rd5, %rd115;
	st.global.u32 	[%rd116], %r377;
	ld.global.u32 	%r394, [%rd6];
	add.s32 	%r395, %r394, 1;
	st.global.u32 	[%rd6], %r395;
	mad.lo.s32 	%r396, %r394, 3, 2;
	mad.lo.s32 	%r397, %r396, %r374, %r471;
	mul.wide.s32 	%rd117, %r397, 4;
	add.s64 	%rd118, %rd5, %rd117;
	st.global.u32 	[%rd118], %r378;
	mad.lo.s32 	%r398, %r376, %r373, %r467;
	shl.b32 	%r399, %r398, 2;
	mov.u32 	%r400, graph;
	add.s32 	%r401, %r400, %r399;
	ld.shared.u32 	%r402, [%r401];
	mad.lo.s32 	%r403, %r377, %r373, %r467;
	shl.b32 	%r404, %r403, 2;
	add.s32 	%r405, %r400, %r404;
	ld.shared.u32 	%r406, [%r405];
	add.s32 	%r407, %r406, %r402;
	mad.lo.s32 	%r408, %r378, %r373, %r467;
	shl.b32 	%r409, %r408, 2;
	add.s32 	%r410, %r400, %r409;
	ld.shared.u32 	%r411, [%r410];
	add.s32 	%r412, %r407, %r411;
	ld.global.u32 	%r413, [%rd7];
	add.s32 	%r414, %r412, %r413;
	st.global.u32 	[%rd7], %r414;
	ld.global.u32 	%r415, [%rd8];
	add.s32 	%r416, %r415, -1;
	st.global.u32 	[%rd8], %r416;
	setp.ne.s32 	%p59, %r416, 0;
	@%p59 bra 	$L__BB0_14;
	ld.global.u32 	%r470, [%rd7];
$L__BB0_30:
	ld.param.u64 	%rd141, [_Z5solveP4Node6ParamsPii_param_2];
	cvta.to.global.u64 	%rd119, %rd141;
	atom.global.max.s32 	%r417, [%rd119], %r470;
	bar.sync 	0;
	ld.global.u32 	%r418, [%rd7];
	ld.global.u32 	%r419, [%rd119];
	setp.ne.s32 	%p60, %r418, %r419;
	@%p60 bra 	$L__BB0_38;
	ld.global.u32 	%r74, [%rd6];
	ld.global.u32 	%r75, [%rd1+4];
	setp.lt.s32 	%p61, %r74, 1;
	@%p61 bra 	$L__BB0_38;
	and.b32  	%r76, %r74, 3;
	setp.lt.u32 	%p62, %r74, 4;
	mov.b32 	%r473, 0;
	@%p62 bra 	$L__BB0_35;
	and.b32  	%r473, %r74, 2147483644;
	neg.s32 	%r472, %r473;
	mul.lo.s32 	%r79, %r75, 12;
	add.s64 	%rd142, %rd1, 62779652;
	mul.wide.s32 	%rd122, %r75, 4;
$L__BB0_34:
	mul.wide.s32 	%rd120, %r471, 4;
	add.s64 	%rd121, %rd5, %rd120;
	ld.global.u32 	%r421, [%rd121];
	add.s64 	%rd123, %rd121, %rd122;
	ld.global.u32 	%r422, [%rd123];
	add.s64 	%rd124, %rd123, %rd122;
	ld.global.u32 	%r423, [%rd124];
	st.global.u32 	[%rd142+-44], %r421;
	st.global.u32 	[%rd142+-40], %r422;
	st.global.u32 	[%rd142+-36], %r423;
	add.s64 	%rd125, %rd124, %rd122;
	ld.global.u32 	%r424, [%rd125];
	add.s64 	%rd126, %rd125, %rd122;
	ld.global.u32 	%r425, [%rd126];
	add.s64 	%rd127, %rd126, %rd122;
	ld.global.u32 	%r426, [%rd127];
	st.global.u32 	[%rd142+-32], %r424;
	st.global.u32 	[%rd142+-28], %r425;
	st.global.u32 	[%rd142+-24], %r426;
	add.s64 	%rd128, %rd127, %rd122;
	ld.global.u32 	%r427, [%rd128];
	add.s64 	%rd129, %rd128, %rd122;
	ld.global.u32 	%r428, [%rd129];
	add.s64 	%rd130, %rd129, %rd122;
	ld.global.u32 	%r429, [%rd130];
	st.global.u32 	[%rd142+-20], %r427;
	st.global.u32 	[%rd142+-16], %r428;
	st.global.u32 	[%rd142+-12], %r429;
	add.s64 	%rd131, %rd130, %rd122;
	ld.global.u32 	%r430, [%rd131];
	add.s64 	%rd132, %rd131, %rd122;
	ld.global.u32 	%r431, [%rd132];
	add.s64 	%rd133, %rd132, %rd122;
	ld.global.u32 	%r432, [%rd133];
	st.global.u32 	[%rd142+-8], %r430;
	st.global.u32 	[%rd142+-4], %r431;
	st.global.u32 	[%rd142], %r432;
	add.s32 	%r472, %r472, 4;
	add.s32 	%r471, %r471, %r79;
	add.s64 	%rd142, %rd142, 48;
	setp.ne.s32 	%p63, %r472, 0;
	@%p63 bra 	$L__BB0_34;
$L__BB0_35:
	setp.eq.s32 	%p64, %r76, 0;
	@%p64 bra 	$L__BB0_38;
	mul.lo.s32 	%r433, %r473, 3;
	mul.wide.u32 	%rd134, %r433, 4;
	add.s64 	%rd135, %rd134, %rd1;
	add.s64 	%rd143, %rd135, 62779616;
	mad.lo.s32 	%r434, %r433, %r75, %r3;
	add.s32 	%r475, %r434, %r2;
	mul.lo.s32 	%r86, %r75, 3;
	neg.s32 	%r474, %r76;
	mul.wide.s32 	%rd138, %r75, 4;
$L__BB0_37:
	.pragma "nounroll";
	mul.wide.s32 	%rd136, %r475, 4;
	add.s64 	%rd137, %rd5, %rd136;
	ld.global.u32 	%r435, [%rd137];
	add.s64 	%rd139, %rd137, %rd138;
	ld.global.u32 	%r436, [%rd139];
	add.s64 	%rd140, %rd139, %rd138;
	ld.global.u32 	%r437, [%rd140];
	st.global.u32 	[%rd143+-8], %r435;
	st.global.u32 	[%rd143+-4], %r436;
	st.global.u32 	[%rd143], %r437;
	add.s64 	%rd143, %rd143, 12;
	add.s32 	%r475, %r475, %r86;
	add.s32 	%r474, %r474, 1;
	setp.ne.s32 	%p65, %r474, 0;
	@%p65 bra 	$L__BB0_37;
$L__BB0_38:
	bar.sync 	0;
$L__BB0_39:
	ret;

}


// ===== COMPILED SASS (sm_100) =====

	.target	sm_100

	.elftype	@"ET_EXEC"


//--------------------- .note.nv.tkinfo           --------------------------
	.section	.note.nv.tkinfo,"",@"SHT_NOTE"
	.sectionflags	@"SHF_NOTE_NV_TKINFO"
	.tkinfo
        /*0018*/ 	.word	0x00000002
        /*0030*/ 	.string	""
        /*0030*/ 	.string	"ptxas"
        /*0030*/ 	.string	"Cuda compilation tools, release 13.0, V13.0.88"
        /*0030*/ 	.string	"Build cuda_13.0.r13.0/compiler.36424714_0"
        /*0030*/ 	.string	"-arch sm_100 -m 64 "



//--------------------- .note.nv.cuinfo           --------------------------
	.section	.note.nv.cuinfo,"",@"SHT_NOTE"
	.sectionflags	@"SHF_NOTE_NV_CUINFO"
        /*0018*/ 	.short	0x0002
        /*001a*/ 	.short	0x0064
        /*001c*/ 	.short	0x0082
	.zero		2


//--------------------- .nv.info                  --------------------------
	.section	.nv.info,"",@"SHT_CUDA_INFO"
	.align	4


	//----- nvinfo : EIATTR_REGCOUNT
	.align		4
        /*0000*/ 	.byte	0x04, 0x2f
        /*0002*/ 	.short	(.L_1 - .L_0)
	.align		4
.L_0:
        /*0004*/ 	.word	index@(_Z5solveP4Node6ParamsPii)
        /*0008*/ 	.word	0x00000020


	//----- nvinfo : EIATTR_FRAME_SIZE
	.align		4
.L_1:
        /*000c*/ 	.byte	0x04, 0x11
        /*000e*/ 	.short	(.L_3 - .L_2)
	.align		4
.L_2:
        /*0010*/ 	.word	index@(_Z5solveP4Node6ParamsPii)
        /*0014*/ 	.word	0x00000000


	//----- nvinfo : EIATTR_MIN_STACK_SIZE
	.align		4
.L_3:
        /*0018*/ 	.byte	0x04, 0x12
        /*001a*/ 	.short	(.L_5 - .L_4)
	.align		4
.L_4:
        /*001c*/ 	.word	index@(_Z5solveP4Node6ParamsPii)
        /*0020*/ 	.word	0x00000000
.L_5:


//--------------------- .nv.compat                --------------------------
	.section	.nv.compat,"",@"SHT_CUDA_COMPAT_INFO"
	.align	4
        /*0000*/ 	.byte	0x02, 0x09, 0x00, 0x00, 0x02, 0x02, 0x01, 0x00, 0x02, 0x05, 0x05, 0x00, 0x03, 0x07, 0x01, 0x01
        /*0010*/ 	.byte	0x02, 0x03, 0x00, 0x00, 0x02, 0x06, 0x01, 0x00, 0x04, 0x0b, 0x08, 0x00, 0x09, 0x00, 0x00, 0x00
        /*0020*/ 	.byte	0x00, 0x00, 0x00, 0x00


//--------------------- .nv.info._Z5solveP4Node6ParamsPii --------------------------
	.section	.nv.info._Z5solveP4Node6ParamsPii,"",@"SHT_CUDA_INFO"
	.sectionflags	@""
	.align	4


	//----- nvinfo : EIATTR_CUDA_API_VERSION
	.align		4
        /*0000*/ 	.byte	0x04, 0x37
        /*0002*/ 	.short	(.L_7 - .L_6)
.L_6:
        /*0004*/ 	.word	0x00000082


	//----- nvinfo : EIATTR_KPARAM_INFO
	.align		4
.L_7:
        /*0008*/ 	.byte	0x04, 0x17
        /*000a*/ 	.short	(.L_9 - .L_8)
.L_8:
        /*000c*/ 	.word	0x00000000
        /*0010*/ 	.short	0x0003
        /*0012*/ 	.short	0x0038
        /*0014*/ 	.byte	0x00, 0xf0, 0x11, 0x00


	//----- nvinfo : EIATTR_KPARAM_INFO
	.align		4
.L_9:
        /*0018*/ 	.byte	0x04, 0x17
        /*001a*/ 	.short	(.L_11 - .L_10)
.L_10:
        /*001c*/ 	.word	0x00000000
        /*0020*/ 	.short	0x0002
        /*0022*/ 	.short	0x0030
        /*0024*/ 	.byte	0x00, 0xf5, 0x21, 0x00


	//----- nvinfo : EIATTR_KPARAM_INFO
	.align		4
.L_11:
        /*0028*/ 	.byte	0x04, 0x17
        /*002a*/ 	.short	(.L_13 - .L_12)
.L_12:
        /*002c*/ 	.word	0x00000000
        /*0030*/ 	.short	0x0001
        /*0032*/ 	.short	0x0008
        /*0034*/ 	.byte	0x00, 0xf0, 0xa1, 0x00


	//----- nvinfo : EIATTR_KPARAM_INFO
	.align		4
.L_13:
        /*0038*/ 	.byte	0x04, 0x17
        /*003a*/ 	.short	(.L_15 - .L_14)
.L_14:
        /*003c*/ 	.word	0x00000000
        /*0040*/ 	.short	0x0000
        /*0042*/ 	.short	0x0000
        /*0044*/ 	.byte	0x00, 0xf5, 0x21, 0x00


	//----- nvinfo : EIATTR_SPARSE_MMA_MASK
	.align		4
.L_15:
        /*0048*/ 	.byte	0x03, 0x50
        /*004a*/ 	.short	0x0000


	//----- nvinfo : EIATTR_MAXREG_COUNT
	.align		4
        /*004c*/ 	.byte	0x03, 0x1b
        /*004e*/ 	.short	0x00ff


	//----- nvinfo : EIATTR_NUM_BARRIERS
	.align		4
        /*0050*/ 	.byte	0x02, 0x4c
        /*0052*/ 	.byte	0x01
	.zero		1


	//----- nvinfo : EIATTR_MERCURY_ISA_VERSION
	.align		4
        /*0054*/ 	.byte	0x03, 0x5f
        /*0056*/ 	.short	0x0101


	//----- nvinfo : EIATTR_INT_WARP_WIDE_INSTR_OFFSETS
	.align		4
        /*0058*/ 	.byte	0x04, 0x31
        /*005a*/ 	.short	(.L_17 - .L_16)


	//   ....[0]....
.L_16:
        /*005c*/ 	.word	0x000021a0


	//   ....[1]....
        /*0060*/ 	.word	0x000021b0


	//----- nvinfo : EIATTR_VRC_CTA_INIT_COUNT
	.align		4
.L_17:
        /*0064*/ 	.byte	0x02, 0x4a
	.zero		1
	.zero		1


	//----- nvinfo : EIATTR_EXIT_INSTR_OFFSETS
	.align		4
        /*0068*/ 	.byte	0x04, 0x1c
        /*006a*/ 	.short	(.L_19 - .L_18)


	//   ....[0]....
.L_18:
        /*006c*/ 	.word	0x000001d0


	//   ....[1]....
        /*0070*/ 	.word	0x00002800


	//----- nvinfo : EIATTR_CRS_STACK_SIZE
	.align		4
.L_19:
        /*0074*/ 	.byte	0x04, 0x1e
        /*0076*/ 	.short	(.L_21 - .L_20)
.L_20:
        /*0078*/ 	.word	0x00000000


	//----- nvinfo : EIATTR_CBANK_PARAM_SIZE
	.align		4
.L_21:
        /*007c*/ 	.byte	0x03, 0x19
        /*007e*/ 	.short	0x003c


	//----- nvinfo : EIATTR_PARAM_CBANK
	.align		4
        /*0080*/ 	.byte	0x04, 0x0a
        /*0082*/ 	.short	(.L_23 - .L_22)
	.align		4
.L_22:
        /*0084*/ 	.word	index@(.nv.constant0._Z5solveP4Node6ParamsPii)
        /*0088*/ 	.short	0x0380
        /*008a*/ 	.short	0x003c


	//----- nvinfo : EIATTR_SW_WAR
	.align		4
.L_23:
        /*008c*/ 	.byte	0x04, 0x36
        /*008e*/ 	.short	(.L_25 - .L_24)
.L_24:
        /*0090*/ 	.word	0x00000008
.L_25:


//--------------------- .nv.callgraph             --------------------------
	.section	.nv.callgraph,"",@"SHT_CUDA_CALLGRAPH"
	.align	4
	.sectionentsize	8
	.align		4
        /*0000*/ 	.word	0x00000000
	.align		4
        /*0004*/ 	.word	0xffffffff
	.align		4
        /*0008*/ 	.word	0x00000000
	.align		4
        /*000c*/ 	.word	0xfffffffe
	.align		4
        /*0010*/ 	.word	0x00000000
	.align		4
        /*0014*/ 	.word	0xfffffffd
	.align		4
        /*0018*/ 	.word	0x00000000
	.align		4
        /*001c*/ 	.word	0xfffffffc


//--------------------- .text._Z5solveP4Node6ParamsPii --------------------------
	.section	.text._Z5solveP4Node6ParamsPii,"ax",@progbits
	.align	128
        .global         _Z5solveP4Node6ParamsPii
        .type           _Z5solveP4Node6ParamsPii,@function
        .size           _Z5solveP4Node6ParamsPii,(.L_x_27 - _Z5solveP4Node6ParamsPii)
        .other          _Z5solveP4Node6ParamsPii,@"STO_CUDA_ENTRY STV_DEFAULT"
_Z5solveP4Node6ParamsPii:
.text._Z5solveP4Node6ParamsPii:
[----:B------:R-:W-:Y:S08]  /*0000*/  LDC R1, c[0x0][0x37c] ;  /* 0x0000df00ff017b82 */ /* 0x000ff00000000800 */
[----:B------:R-:W0:Y:S01]  /*0010*/  LDC.64 R10, c[0x0][0x380] ;  /* 0x0000e000ff0a7b82 */ /* 0x000e220000000a00 */
[----:B------:R-:W0:Y:S02]  /*0020*/  LDCU.64 UR8, c[0x0][0x358] ;  /* 0x00006b00ff0877ac */ /* 0x000e240008000a00 */
[----:B0-----:R-:W2:Y:S04]  /*0030*/  LDG.E R3, desc[UR8][R10.64] ;  /* 0x000000080a037981 */ /* 0x001ea8000c1e1900 */
[----:B------:R-:W3:Y:S01]  /*0040*/  LDG.E R5, desc[UR8][R10.64+0x4] ;  /* 0x000004080a057981 */ /* 0x000ee2000c1e1900 */
[----:B------:R-:W0:Y:S01]  /*0050*/  S2UR UR4, SR_CTAID.X ;  /* 0x00000000000479c3 */ /* 0x000e220000002500 */
[----:B------:R-:W0:Y:S01]  /*0060*/  LDCU UR5, c[0x0][0x360] ;  /* 0x00006c00ff0577ac */ /* 0x000e220008000800 */
[----:B------:R-:W-:Y:S01]  /*0070*/  BSSY.RECONVERGENT B0, `(.L_x_0) ;  /* 0x0000014000007945 */ /* 0x000fe20003800200 */
[----:B------:R-:W1:Y:S01]  /*0080*/  S2R R0, SR_TID.X ;  /* 0x0000000000007919 */ /* 0x000e620000002100 */
[----:B0-----:R-:W-:-:S06]  /*0090*/  UIMAD UR4, UR5, UR4, URZ ;  /* 0x00000004050472a4 */ /* 0x001fcc000f8e02ff */
[----:B-1----:R-:W-:Y:S02]  /*00a0*/  VIADD R2, R0, UR4 ;  /* 0x0000000400027c36 */ /* 0x002fe40008000000 */
[----:B--2---:R-:W-:-:S03]  /*00b0*/  IMAD R9, R3, R3, RZ ;  /* 0x0000000303097224 */ /* 0x004fc600078e02ff */
[----:B---3--:R-:W-:Y:S02]  /*00c0*/  ISETP.GE.AND P1, PT, R2, R5, PT ;  /* 0x000000050200720c */ /* 0x008fe40003f26270 */
[----:B------:R-:W-:-:S13]  /*00d0*/  ISETP.GE.U32.AND P0, PT, R0, R9, PT ;  /* 0x000000090000720c */ /* 0x000fda0003f06070 */
[----:B------:R-:W-:Y:S05]  /*00e0*/  @P0 BRA `(.L_x_1) ;  /* 0x0000000000300947 */ /* 0x000fea0003800000 */
[----:B------:R-:W0:Y:S01]  /*00f0*/  S2R R13, SR_CgaCtaId ;  /* 0x00000000000d7919 */ /* 0x000e220000008800 */
[----:B------:R-:W1:Y:S01]  /*0100*/  LDC.64 R6, c[0x0][0x380] ;  /* 0x0000e000ff067b82 */ /* 0x000e620000000a00 */
[----:B------:R-:W-:Y:S01]  /*0110*/  MOV R4, 0x400 ;  /* 0x0000040000047802 */ /* 0x000fe20000000f00 */
[----:B------:R-:W-:-:S03]  /*0120*/  IMAD.MOV.U32 R8, RZ, RZ, R0 ;  /* 0x000000ffff087224 */ /* 0x000fc600078e0000 */
[----:B0-----:R-:W-:-:S07]  /*0130*/  LEA R13, R13, R4, 0x18 ;  /* 0x000000040d0d7211 */ /* 0x001fce00078ec0ff */
.L_x_2:
[----:B01----:R-:W-:-:S06]  /*0140*/  IMAD.WIDE R4, R8, 0x4, R6 ;  /* 0x0000000408047825 */ /* 0x003fcc00078e0206 */
[----:B------:R-:W2:Y:S01]  /*0150*/  LDG.E R4, desc[UR8][R4.64+0x8] ;  /* 0x0000080804047981 */ /* 0x000ea2000c1e1900 */
[C---:B------:R-:W-:Y:S01]  /*0160*/  LEA R15, R8.reuse, R13, 0x2 ;  /* 0x0000000d080f7211 */ /* 0x040fe200078e10ff */
[----:B------:R-:W-:-:S05]  /*0170*/  VIADD R8, R8, UR5 ;  /* 0x0000000508087c36 */ /* 0x000fca0008000000 */
[----:B------:R-:W-:Y:S01]  /*0180*/  ISETP.GE.AND P0, PT, R8, R9, PT ;  /* 0x000000090800720c */ /* 0x000fe20003f06270 */
[----:B--2---:R0:W-:-:S12]  /*0190*/  STS [R15], R4 ;  /* 0x000000040f007388 */ /* 0x0041d80000000800 */
[----:B------:R-:W-:Y:S05]  /*01a0*/  @!P0 BRA `(.L_x_2) ;  /* 0xfffffffc00e48947 */ /* 0x000fea000383ffff */
.L_x_1:
[----:B------:R-:W-:Y:S05]  /*01b0*/  BSYNC.RECONVERGENT B0 ;  /* 0x0000000000007941 */ /* 0x000fea0003800200 */
.L_x_0:
[----:B------:R-:W-:Y:S06]  /*01c0*/  BAR.SYNC.DEFER_BLOCKING 0x0 ;  /* 0x0000000000007b1d */ /* 0x000fec0000010000 */
[----:B------:R-:W-:Y:S05]  /*01d0*/  @P1 EXIT ;  /* 0x000000000000194d */ /* 0x000fea0003800000 */
[----:B------:R-:W1:Y:S01]  /*01e0*/  LDC.64 R12, c[0x0][0x388] ;  /* 0x0000e200ff0c7b82 */ /* 0x000e620000000a00 */
[----:B------:R-:W-:Y:S01]  /*01f0*/  MOV R19, 0xffffffff ;  /* 0xffffffff00137802 */ /* 0x000fe20000000f00 */
[----:B------:R-:W-:Y:S01]  /*0200*/  VIADD R5, R3, 0xfffffffc ;  /* 0xfffffffc03057836 */ /* 0x000fe20000000000 */
[----:B------:R-:W2:Y:S05]  /*0210*/  LDCU UR5, c[0x0][0x3b8] ;  /* 0x00007700ff0577ac */ /* 0x000eaa0008000800 */
[----:B0-----:R-:W0:Y:S08]  /*0220*/  LDC.64 R14, c[0x0][0x398] ;  /* 0x0000e600ff0e7b82 */ /* 0x001e300000000a00 */
[----:B------:R-:W3:Y:S01]  /*0230*/  LDC.64 R16, c[0x0][0x390] ;  /* 0x0000e400ff107b82 */ /* 0x000ee20000000a00 */
[----:B-1----:R-:W-:-:S07]  /*0240*/  IMAD.WIDE R12, R2, 0x4, R12 ;  /* 0x00000004020c7825 */ /* 0x002fce00078e020c */
[----:B------:R-:W1:Y:S01]  /*0250*/  LDC.64 R8, c[0x0][0x380] ;  /* 0x0000e000ff087b82 */ /* 0x000e620000000a00 */
[----:B------:R4:W-:Y:S01]  /*0260*/  STG.E desc[UR8][R12.64], RZ ;  /* 0x000000ff0c007986 */ /* 0x0009e2000c101908 */
[----:B0-----:R-:W-:-:S05]  /*0270*/  IMAD.WIDE R14, R2, 0x4, R14 ;  /* 0x00000004020e7825 */ /* 0x001fca00078e020e */
[----:B------:R4:W-:Y:S01]  /*0280*/  STG.E desc[UR8][R14.64], R19 ;  /* 0x000000130e007986 */ /* 0x0009e2000c101908 */
[----:B---3--:R-:W-:-:S05]  /*0290*/  IMAD.WIDE R16, R2, 0x4, R16 ;  /* 0x0000000402107825 */ /* 0x008fca00078e0210 */
[----:B------:R4:W-:Y:S04]  /*02a0*/  STG.E desc[UR8][R16.64], R5 ;  /* 0x0000000510007986 */ /* 0x0009e8000c101908 */
[----:B------:R-:W3:Y:S01]  /*02b0*/  LDG.E R3, desc[UR8][R10.64] ;  /* 0x000000080a037981 */ /* 0x000ee2000c1e1900 */
[----:B--2---:R-:W-:-:S05]  /*02c0*/  VIADD R4, R2, UR5 ;  /* 0x0000000502047c36 */ /* 0x004fca0008000000 */
[----:B------:R-:W-:-:S05]  /*02d0*/  SHF.L.U32 R7, R4, 0x2, RZ ;  /* 0x0000000204077819 */ /* 0x000fca00000006ff */
[----:B-1----:R-:W-:Y:S01]  /*02e0*/  IMAD.WIDE R8, R7, 0x4, R8 ;  /* 0x0000000407087825 */ /* 0x002fe200078e0208 */
[----:B---3--:R-:W-:-:S13]  /*02f0*/  ISETP.GE.AND P0, PT, R3, 0x1, PT ;  /* 0x000000010300780c */ /* 0x008fda0003f06270 */
[----:B----4-:R-:W-:Y:S05]  /*0300*/  @!P0 BRA `(.L_x_3) ;  /* 0x0000000400948947 */ /* 0x010fea0003800000 */
[----:B------:R0:W5:Y:S04]  /*0310*/  LDG.E R5, desc[UR8][R10.64+0x4] ;  /* 0x000004080a057981 */ /* 0x000168000c1e1900 */
[----:B------:R0:W5:Y:S04]  /*0320*/  LDG.E R4, desc[UR8][R8.64+0x9c48] ;  /* 0x009c480808047981 */ /* 0x000168000c1e1900 */
[----:B------:R0:W5:Y:S04]  /*0330*/  LDG.E R6, desc[UR8][R8.64+0x9c4c] ;  /* 0x009c4c0808067981 */ /* 0x000168000c1e1900 */
[----:B------:R0:W5:Y:S04]  /*0340*/  LDG.E R7, desc[UR8][R8.64+0x9c50] ;  /* 0x009c500808077981 */ /* 0x000168000c1e1900 */
[----:B------:R0:W5:Y:S01]  /*0350*/  LDG.E R24, desc[UR8][R8.64+0x9c54] ;  /* 0x009c540808187981 */ /* 0x000162000c1e1900 */
[----:B------:R-:W-:Y:S01]  /*0360*/  ISETP.GE.U32.AND P0, PT, R3, 0x4, PT ;  /* 0x000000040300780c */ /* 0x000fe20003f06070 */
[----:B------:R-:W-:-:S12]  /*0370*/  IMAD.MOV.U32 R25, RZ, RZ, RZ ;  /* 0x000000ffff197224 */ /* 0x000fd800078e00ff */
[----:B0-----:R-:W-:Y:S05]  /*0380*/  @!P0 BRA `(.L_x_4) ;  /* 0x0000000000c88947 */ /* 0x001fea0003800000 */
[----:B------:R-:W0:Y:S01]  /*0390*/  LDC.64 R18, c[0x0][0x3a8] ;  /* 0x0000ea00ff127b82 */ /* 0x000e220000000a00 */
[----:B------:R-:W-:Y:S01]  /*03a0*/  HFMA2 R27, -RZ, RZ, 0, 0 ;  /* 0x00000000ff1b7431 */ /* 0x000fe200000001ff */
[----:B------:R-:W-:-:S07]  /*03b0*/  LOP3.LUT R25, R3, 0x7ffffffc, RZ, 0xc0, !PT ;  /* 0x7ffffffc03197812 */ /* 0x000fce00078ec0ff */
.L_x_5:
[C---:B-----5:R-:W-:Y:S01]  /*03c0*/  ISETP.NE.AND P1, PT, R27.reuse, R24, PT ;  /* 0x000000181b00720c */ /* 0x060fe20003f25270 */
[C---:B-1----:R-:W-:Y:S01]  /*03d0*/  VIADD R21, R27.reuse, 0x1 ;  /* 0x000000011b157836 */ /* 0x042fe20000000000 */
[----:B------:R-:W-:Y:S01]  /*03e0*/  ISETP.NE.AND P4, PT, R27, R7, PT ;  /* 0x000000071b00720c */ /* 0x000fe20003f85270 */
[----:B------:R-:W-:Y:S01]  /*03f0*/  IMAD R23, R5, R27, R2 ;  /* 0x0000001b05177224 */ /* 0x000fe200078e0202 */
[C---:B------:R-:W-:Y:S02]  /*0400*/  SEL R20, R27.reuse, 0xffffffff, P1 ;  /* 0xffffffff1b147807 */ /* 0x040fe40000800000 */
[----:B------:R-:W-:Y:S01]  /*0410*/  ISETP.NE.AND P0, PT, R27, R6, PT ;  /* 0x000000061b00720c */ /* 0x000fe20003f05270 */
[----:B0-----:R-:W-:Y:S01]  /*0420*/  IMAD.WIDE R22, R23, 0x4, R18 ;  /* 0x0000000417167825 */ /* 0x001fe200078e0212 */
[----:B------:R-:W-:Y:S02]  /*0430*/  ISETP.NE.AND P1, PT, R21, R24, PT ;  /* 0x000000181500720c */ /* 0x000fe40003f25270 */
[----:B------:R-:W-:-:S02]  /*0440*/  SEL R20, R20, 0xffffffff, P4 ;  /* 0xffffffff14147807 */ /* 0x000fc40002000000 */
[C---:B------:R-:W-:Y:S02]  /*0450*/  ISETP.NE.AND P3, PT, R21.reuse, R7, PT ;  /* 0x000000071500720c */ /* 0x040fe40003f65270 */
[C---:B------:R-:W-:Y:S02]  /*0460*/  ISETP.NE.AND P5, PT, R21.reuse, R6, PT ;  /* 0x000000061500720c */ /* 0x040fe40003fa5270 */
[-C--:B------:R-:W-:Y:S02]  /*0470*/  ISETP.NE.AND P4, PT, R21, R4.reuse, PT ;  /* 0x000000041500720c */ /* 0x080fe40003f85270 */
[----:B------:R-:W-:Y:S02]  /*0480*/  ISETP.NE.AND P2, PT, R27, R4, PT ;  /* 0x000000041b00720c */ /* 0x000fe40003f45270 */
[----:B------:R-:W-:Y:S02]  /*0490*/  SEL R21, R21, 0xffffffff, P1 ;  /* 0xffffffff15157807 */ /* 0x000fe40000800000 */
[----:B------:R-:W-:-:S02]  /*04a0*/  SEL R20, R20, 0xffffffff, P0 ;  /* 0xffffffff14147807 */ /* 0x000fc40000000000 */
[----:B------:R-:W-:Y:S02]  /*04b0*/  IADD3 R28, PT, PT, R27, 0x2, RZ ;  /* 0x000000021b1c7810 */ /* 0x000fe40007ffe0ff */
[----:B------:R-:W-:Y:S02]  /*04c0*/  SEL R21, R21, 0xffffffff, P3 ;  /* 0xffffffff15157807 */ /* 0x000fe40001800000 */
[----:B------:R-:W-:Y:S02]  /*04d0*/  SEL R29, R20, 0xffffffff, P2 ;  /* 0xffffffff141d7807 */ /* 0x000fe40001000000 */
[C---:B------:R-:W-:Y:S02]  /*04e0*/  ISETP.NE.AND P1, PT, R28.reuse, R24, PT ;  /* 0x000000181c00720c */ /* 0x040fe40003f25270 */
[----:B------:R-:W-:Y:S01]  /*04f0*/  SEL R26, R21, 0xffffffff, P5 ;  /* 0xffffffff151a7807 */ /* 0x000fe20002800000 */
[----:B------:R0:W-:Y:S01]  /*0500*/  STG.E desc[UR8][R22.64], R29 ;  /* 0x0000001d16007986 */ /* 0x0001e2000c101908 */
[----:B------:R-:W-:Y:S01]  /*0510*/  IMAD.WIDE R20, R5, 0x4, R22 ;  /* 0x0000000405147825 */ /* 0x000fe200078e0216 */
[----:B------:R-:W-:-:S02]  /*0520*/  ISETP.NE.AND P0, PT, R28, R7, PT ;  /* 0x000000071c00720c */ /* 0x000fc40003f05270 */
[----:B------:R-:W-:-:S05]  /*0530*/  SEL R26, R26, 0xffffffff, P4 ;  /* 0xffffffff1a1a7807 */ /* 0x000fca0002000000 */
[----:B------:R1:W-:Y:S01]  /*0540*/  STG.E desc[UR8][R20.64], R26 ;  /* 0x0000001a14007986 */ /* 0x0003e2000c101908 */
[C---:B0-----:R-:W-:Y:S02]  /*0550*/  SEL R22, R28.reuse, 0xffffffff, P1 ;  /* 0xffffffff1c167807 */ /* 0x041fe40000800000 */
[----:B------:R-:W-:Y:S02]  /*0560*/  ISETP.NE.AND P1, PT, R28, R6, PT ;  /* 0x000000061c00720c */ /* 0x000fe40003f25270 */
[----:B------:R-:W-:Y:S02]  /*0570*/  SEL R22, R22, 0xffffffff, P0 ;  /* 0xffffffff16167807 */ /* 0x000fe40000000000 */
[----:B------:R-:W-:Y:S02]  /*0580*/  ISETP.NE.AND P0, PT, R28, R4, PT ;  /* 0x000000041c00720c */ /* 0x000fe40003f05270 */
[----:B------:R-:W-:Y:S01]  /*0590*/  SEL R28, R22, 0xffffffff, P1 ;  /* 0xffffffff161c7807 */ /* 0x000fe20000800000 */
[----:B------:R-:W-:-:S03]  /*05a0*/  IMAD.WIDE R22, R5, 0x4, R20 ;  /* 0x0000000405167825 */ /* 0x000fc600078e0214 */
[----:B------:R-:W-:Y:S01]  /*05b0*/  SEL R29, R28, 0xffffffff, P0 ;  /* 0xffffffff1c1d7807 */ /* 0x000fe20000000000 */
[C---:B-1----:R-:W-:Y:S01]  /*05c0*/  VIADD R21, R27.reuse, 0x3 ;  /* 0x000000031b157836 */ /* 0x042fe20000000000 */
[----:B------:R-:W-:-:S03]  /*05d0*/  IADD3 R27, PT, PT, R27, 0x4, RZ ;  /* 0x000000041b1b7810 */ /* 0x000fc60007ffe0ff */
[----:B------:R1:W-:Y:S01]  /*05e0*/  STG.E desc[UR8][R22.64], R29 ;  /* 0x0000001d16007986 */ /* 0x0003e2000c101908 */
[C---:B------:R-:W-:Y:S02]  /*05f0*/  ISETP.NE.AND P1, PT, R21.reuse, R24, PT ;  /* 0x000000181500720c */ /* 0x040fe40003f25270 */
[C---:B------:R-:W-:Y:S02]  /*0600*/  ISETP.NE.AND P0, PT, R21.reuse, R7, PT ;  /* 0x000000071500720c */ /* 0x040fe40003f05270 */
[C---:B------:R-:W-:Y:S02]  /*0610*/  SEL R20, R21.reuse, 0xffffffff, P1 ;  /* 0xffffffff15147807 */ /* 0x040fe40000800000 */
[C---:B------:R-:W-:Y:S02]  /*0620*/  ISETP.NE.AND P1, PT, R21.reuse, R6, PT ;  /* 0x000000061500720c */ /* 0x040fe40003f25270 */
[----:B------:R-:W-:Y:S02]  /*0630*/  SEL R20, R20, 0xffffffff, P0 ;  /* 0xffffffff14147807 */ /* 0x000fe40000000000 */
[----:B------:R-:W-:-:S02]  /*0640*/  ISETP.NE.AND P0, PT, R21, R4, PT ;  /* 0x000000041500720c */ /* 0x000fc40003f05270 */
[----:B------:R-:W-:Y:S01]  /*0650*/  SEL R26, R20, 0xffffffff, P1 ;  /* 0xffffffff141a7807 */ /* 0x000fe20000800000 */
[----:B------:R-:W-:-:S03]  /*0660*/  IMAD.WIDE R20, R5, 0x4, R22 ;  /* 0x0000000405147825 */ /* 0x000fc600078e0216 */
[----:B------:R-:W-:Y:S02]  /*0670*/  SEL R26, R26, 0xffffffff, P0 ;  /* 0xffffffff1a1a7807 */ /* 0x000fe40000000000 */
[----:B------:R-:W-:-:S03]  /*0680*/  ISETP.NE.AND P0, PT, R27, R25, PT ;  /* 0x000000191b00720c */ /* 0x000fc60003f05270 */
[----:B------:R1:W-:Y:S10]  /*0690*/  STG.E desc[UR8][R20.64], R26 ;  /* 0x0000001a14007986 */ /* 0x0003f4000c101908 */
[----:B------:R-:W-:Y:S05]  /*06a0*/  @P0 BRA `(.L_x_5) ;  /* 0xfffffffc00440947 */ /* 0x000fea000383ffff */
.L_x_4:
[----:B------:R-:W-:-:S13]  /*06b0*/  LOP3.LUT P0, R18, R3, 0x3, RZ, 0xc0, !PT ;  /* 0x0000000303127812 */ /* 0x000fda000780c0ff */
[----:B------:R-:W-:Y:S05]  /*06c0*/  @!P0 BRA `(.L_x_3) ;  /* 0x0000000000a48947 */ /* 0x000fea0003800000 */
[----:B------:R-:W-:Y:S02]  /*06d0*/  ISETP.NE.AND P1, PT, R18, 0x1, PT ;  /* 0x000000011200780c */ /* 0x000fe40003f25270 */
[----:B------:R-:W-:-:S04]  /*06e0*/  LOP3.LUT R3, R3, 0x1, RZ, 0xc0, !PT ;  /* 0x0000000103037812 */ /* 0x000fc800078ec0ff */
[----:B------:R-:W-:-:S07]  /*06f0*/  ISETP.NE.U32.AND P0, PT, R3, 0x1, PT ;  /* 0x000000010300780c */ /* 0x000fce0003f05070 */
[----:B------:R-:W-:Y:S06]  /*0700*/  @!P1 BRA `(.L_x_6) ;  /* 0x0000000000609947 */ /* 0x000fec0003800000 */
[----:B-1----:R-:W0:Y:S01]  /*0710*/  LDC.64 R20, c[0x0][0x3a8] ;  /* 0x0000ea00ff147b82 */ /* 0x002e220000000a00 */
[C---:B------:R-:W-:Y:S01]  /*0720*/  VIADD R19, R25.reuse, 0x1 ;  /* 0x0000000119137836 */ /* 0x040fe20000000000 */
[-C--:B-----5:R-:W-:Y:S01]  /*0730*/  ISETP.NE.AND P1, PT, R25, R24.reuse, PT ;  /* 0x000000181900720c */ /* 0x0a0fe20003f25270 */
[----:B------:R-:W-:Y:S01]  /*0740*/  IMAD R3, R5, R25, R2 ;  /* 0x0000001905037224 */ /* 0x000fe200078e0202 */
[-C--:B------:R-:W-:Y:S02]  /*0750*/  ISETP.NE.AND P3, PT, R25, R7.reuse, PT ;  /* 0x000000071900720c */ /* 0x080fe40003f65270 */
[C---:B------:R-:W-:Y:S02]  /*0760*/  ISETP.NE.AND P2, PT, R19.reuse, R24, PT ;  /* 0x000000181300720c */ /* 0x040fe40003f45270 */
[C---:B------:R-:W-:Y:S02]  /*0770*/  ISETP.NE.AND P4, PT, R19.reuse, R7, PT ;  /* 0x000000071300720c */ /* 0x040fe40003f85270 */
[----:B------:R-:W-:-:S02]  /*0780*/  SEL R18, R19, 0xffffffff, P2 ;  /* 0xffffffff13127807 */ /* 0x000fc40001000000 */
[C---:B------:R-:W-:Y:S02]  /*0790*/  ISETP.NE.AND P2, PT, R19.reuse, R6, PT ;  /* 0x000000061300720c */ /* 0x040fe40003f45270 */
[----:B------:R-:W-:Y:S02]  /*07a0*/  SEL R18, R18, 0xffffffff, P4 ;  /* 0xffffffff12127807 */ /* 0x000fe40002000000 */
[----:B------:R-:W-:Y:S02]  /*07b0*/  ISETP.NE.AND P4, PT, R19, R4, PT ;  /* 0x000000041300720c */ /* 0x000fe40003f85270 */
[----:B------:R-:W-:-:S04]  /*07c0*/  SEL R22, R18, 0xffffffff, P2 ;  /* 0xffffffff12167807 */ /* 0x000fc80001000000 */
[----:B------:R-:W-:Y:S01]  /*07d0*/  SEL R23, R22, 0xffffffff, P4 ;  /* 0xffffffff16177807 */ /* 0x000fe20002000000 */
[----:B0-----:R-:W-:Y:S01]  /*07e0*/  IMAD.WIDE R20, R3, 0x4, R20 ;  /* 0x0000000403147825 */ /* 0x001fe200078e0214 */
[C---:B------:R-:W-:Y:S02]  /*07f0*/  SEL R3, R25.reuse, 0xffffffff, P1 ;  /* 0xffffffff19037807 */ /* 0x040fe40000800000 */
[----:B------:R-:W-:Y:S02]  /*0800*/  ISETP.NE.AND P1, PT, R25, R6, PT ;  /* 0x000000061900720c */ /* 0x000fe40003f25270 */
[----:B------:R-:W-:Y:S01]  /*0810*/  SEL R3, R3, 0xffffffff, P3 ;  /* 0xffffffff03037807 */ /* 0x000fe20001800000 */
[----:B------:R-:W-:Y:S01]  /*0820*/  IMAD.WIDE R18, R5, 0x4, R20 ;  /* 0x0000000405127825 */ /* 0x000fe200078e0214 */
[----:B------:R-:W-:Y:S02]  /*0830*/  ISETP.NE.AND P3, PT, R25, R4, PT ;  /* 0x000000041900720c */ /* 0x000fe40003f65270 */
[----:B------:R-:W-:-:S02]  /*0840*/  SEL R3, R3, 0xffffffff, P1 ;  /* 0xffffffff03037807 */ /* 0x000fc40000800000 */
[----:B------:R-:W-:Y:S02]  /*0850*/  IADD3 R25, PT, PT, R25, 0x2, RZ ;  /* 0x0000000219197810 */ /* 0x000fe40007ffe0ff */
[----:B------:R-:W-:-:S05]  /*0860*/  SEL R3, R3, 0xffffffff, P3 ;  /* 0xffffffff03037807 */ /* 0x000fca0001800000 */
[----:B------:R0:W-:Y:S04]  /*0870*/  STG.E desc[UR8][R20.64], R3 ;  /* 0x0000000314007986 */ /* 0x0001e8000c101908 */
[----:B------:R0:W-:Y:S02]  /*0880*/  STG.E desc[UR8][R18.64], R23 ;  /* 0x0000001712007986 */ /* 0x0001e4000c101908 */
.L_x_6:
[----:B------:R-:W-:Y:S05]  /*0890*/  @P0 BRA `(.L_x_3) ;  /* 0x0000000000300947 */ /* 0x000fea0003800000 */
[----:B0-----:R-:W0:Y:S01]  /*08a0*/  LDC.64 R18, c[0x0][0x3a8] ;  /* 0x0000ea00ff127b82 */ /* 0x001e220000000a00 */
[----:B-----5:R-:W-:Y:S01]  /*08b0*/  ISETP.NE.AND P1, PT, R25, R24, PT ;  /* 0x000000181900720c */ /* 0x020fe20003f25270 */
[----:B------:R-:W-:Y:S01]  /*08c0*/  IMAD R5, R5, R25, R2 ;  /* 0x0000001905057224 */ /* 0x000fe200078e0202 */
[C---:B------:R-:W-:Y:S02]  /*08d0*/  ISETP.NE.AND P0, PT, R25.reuse, R7, PT ;  /* 0x000000071900720c */ /* 0x040fe40003f05270 */
[C---:B------:R-:W-:Y:S02]  /*08e0*/  SEL R3, R25.reuse, 0xffffffff, P1 ;  /* 0xffffffff19037807 */ /* 0x040fe40000800000 */
[----:B------:R-:W-:Y:S02]  /*08f0*/  ISETP.NE.AND P1, PT, R25, R6, PT ;  /* 0x000000061900720c */ /* 0x000fe40003f25270 */
[----:B------:R-:W-:Y:S02]  /*0900*/  SEL R3, R3, 0xffffffff, P0 ;  /* 0xffffffff03037807 */ /* 0x000fe40000000000 */
[----:B------:R-:W-:-:S02]  /*0910*/  ISETP.NE.AND P0, PT, R25, R4, PT ;  /* 0x000000041900720c */ /* 0x000fc40003f05270 */
[----:B------:R-:W-:-:S04]  /*0920*/  SEL R3, R3, 0xffffffff, P1 ;  /* 0xffffffff03037807 */ /* 0x000fc80000800000 */
[----:B------:R-:W-:Y:S01]  /*0930*/  SEL R3, R3, 0xffffffff, P0 ;  /* 0xffffffff03037807 */ /* 0x000fe20000000000 */
[----:B0-----:R-:W-:-:S05]  /*0940*/  IMAD.WIDE R18, R5, 0x4, R18 ;  /* 0x0000000405127825 */ /* 0x001fca00078e0212 */
[----:B------:R2:W-:Y:S02]  /*0950*/  STG.E desc[UR8][R18.64], R3 ;  /* 0x0000000312007986 */ /* 0x0005e4000c101908 */
.L_x_3:
[----:B-----5:R-:W3:Y:S01]  /*0960*/  LDG.E R7, desc[UR8][R10.64+0x4] ;  /* 0x000004080a077981 */ /* 0x020ee2000c1e1900 */
[----:B------:R-:W4:Y:S03]  /*0970*/  LDCU.64 UR6, c[0x0][0x3a0] ;  /* 0x00007400ff0677ac */ /* 0x000f260008000a00 */
[----:B------:R-:W3:Y:S04]  /*0980*/  LDG.E R5, desc[UR8][R12.64] ;  /* 0x000000080c057981 */ /* 0x000ee8000c1e1900 */
[----:B0-2---:R-:W2:Y:S04]  /*0990*/  LDG.E R3, desc[UR8][R8.64+0x9c48] ;  /* 0x009c480808037981 */ /* 0x005ea8000c1e1900 */
[----:B------:R-:W2:Y:S04]  /*09a0*/  LDG.E R4, desc[UR8][R8.64+0x9c50] ;  /* 0x009c500808047981 */ /* 0x000ea8000c1e1900 */
[----:B-1----:R0:W2:Y:S01]  /*09b0*/  LDG.E R20, desc[UR8][R8.64+0x9c54] ;  /* 0x009c540808147981 */ /* 0x0020a2000c1e1900 */
[----:B----4-:R-:W-:Y:S01]  /*09c0*/  MOV R19, UR7 ;  /* 0x0000000700137c02 */ /* 0x010fe20008000f00 */
[----:B------:R-:W-:-:S02]  /*09d0*/  IMAD.U32 R18, RZ, RZ, UR6 ;  /* 0x00000006ff127e24 */ /* 0x000fc4000f8e00ff */
[----:B------:R-:W4:Y:S01]  /*09e0*/  LDG.E R21, desc[UR8][R10.64] ;  /* 0x000000080a157981 */ /* 0x000f22000c1e1900 */
[----:B---3--:R-:W-:-:S04]  /*09f0*/  IMAD R6, R7, 0x3, RZ ;  /* 0x0000000307067824 */ /* 0x008fc800078e02ff */
[----:B------:R-:W-:-:S04]  /*0a00*/  IMAD R5, R5, R6, R2 ;  /* 0x0000000605057224 */ /* 0x000fc800078e0202 */
[----:B------:R-:W-:Y:S02]  /*0a10*/  IMAD.WIDE R22, R5, 0x4, R18 ;  /* 0x0000000405167825 */ /* 0x000fe400078e0212 */
[----:B------:R-:W3:Y:S04]  /*0a20*/  LDG.E R5, desc[UR8][R8.64+0x9c4c] ;  /* 0x009c4c0808057981 */ /* 0x000ee8000c1e1900 */
[----:B--2---:R1:W-:Y:S04]  /*0a30*/  STG.E desc[UR8][R22.64], R3 ;  /* 0x0000000316007986 */ /* 0x0043e8000c101908 */
[----:B------:R-:W2:Y:S02]  /*0a40*/  LDG.E R24, desc[UR8][R12.64] ;  /* 0x000000080c187981 */ /* 0x000ea4000c1e1900 */
[----:B--2---:R-:W-:-:S04]  /*0a50*/  IMAD R25, R6, R24, R7 ;  /* 0x0000001806197224 */ /* 0x004fc800078e0207 */
[----:B------:R-:W-:-:S04]  /*0a60*/  IMAD.IADD R25, R2, 0x1, R25 ;  /* 0x0000000102197824 */ /* 0x000fc800078e0219 */
[----:B------:R-:W-:-:S05]  /*0a70*/  IMAD.WIDE R28, R25, 0x4, R18 ;  /* 0x00000004191c7825 */ /* 0x000fca00078e0212 */
[----:B---3--:R-:W-:Y:S04]  /*0a80*/  STG.E desc[UR8][R28.64], R5 ;  /* 0x000000051c007986 */ /* 0x008fe8000c101908 */
[----:B------:R-:W2:Y:S01]  /*0a90*/  LDG.E R25, desc[UR8][R12.64] ;  /* 0x000000080c197981 */ /* 0x000ea2000c1e1900 */
[----:B------:R-:W-:-:S05]  /*0aa0*/  MOV R26, 0x3 ;  /* 0x00000003001a7802 */ /* 0x000fca0000000f00 */
[----:B--2---:R-:W-:-:S04]  /*0ab0*/  IMAD R24, R25, R26, 0x2 ;  /* 0x0000000219187424 */ /* 0x004fc800078e021a */
[----:B0-----:R-:W-:Y:S02]  /*0ac0*/  IMAD R9, R7, R24, R2 ;  /* 0x0000001807097224 */ /* 0x001fe400078e0202 */
[----:B------:R-:W-:Y:S02]  /*0ad0*/  VIADD R27, R25, 0x1 ;  /* 0x00000001191b7836 */ /* 0x000fe40000000000 */
[----:B------:R-:W-:-:S03]  /*0ae0*/  IMAD.WIDE R24, R9, 0x4, R18 ;  /* 0x0000000409187825 */ /* 0x000fc600078e0212 */
[----:B------:R0:W-:Y:S04]  /*0af0*/  STG.E desc[UR8][R12.64], R27 ;  /* 0x0000001b0c007986 */ /* 0x0001e8000c101908 */
[----:B------:R2:W-:Y:S04]  /*0b00*/  STG.E desc[UR8][R24.64], R4 ;  /* 0x0000000418007986 */ /* 0x0005e8000c101908 */
[----:B------:R-:W3:Y:S02]  /*0b10*/  LDG.E R9, desc[UR8][R12.64] ;  /* 0x000000080c097981 */ /* 0x000ee4000c1e1900 */
[----:B---3--:R-:W-:-:S04]  /*0b20*/  IMAD R9, R6, R9, R2 ;  /* 0x0000000906097224 */ /* 0x008fc800078e0202 */
[----:B------:R-:W-:-:S05]  /*0b30*/  IMAD.WIDE R8, R9, 0x4, R18 ;  /* 0x0000000409087825 */ /* 0x000fca00078e0212 */
[----:B------:R3:W-:Y:S04]  /*0b40*/  STG.E desc[UR8][R8.64], R3 ;  /* 0x0000000308007986 */ /* 0x0007e8000c101908 */
[----:B-1----:R-:W4:Y:S02]  /*0b50*/  LDG.E R22, desc[UR8][R12.64] ;  /* 0x000000080c167981 */ /* 0x002f24000c1e1900 */
[----:B----4-:R-:W-:-:S05]  /*0b60*/  IMAD R23, R6, R22, R7 ;  /* 0x0000001606177224 */ /* 0x010fca00078e0207 */
[----:B------:R-:W-:-:S05]  /*0b70*/  IADD3 R23, PT, PT, R2, R23, RZ ;  /* 0x0000001702177210 */ /* 0x000fca0007ffe0ff */
[----:B------:R-:W-:-:S05]  /*0b80*/  IMAD.WIDE R22, R23, 0x4, R18 ;  /* 0x0000000417167825 */ /* 0x000fca00078e0212 */
[----:B------:R1:W-:Y:S04]  /*0b90*/  STG.E desc[UR8][R22.64], R5 ;  /* 0x0000000516007986 */ /* 0x0003e8000c101908 */
[----:B0-----:R-:W2:Y:S02]  /*0ba0*/  LDG.E R27, desc[UR8][R12.64] ;  /* 0x000000080c1b7981 */ /* 0x001ea4000c1e1900 */
[----:B--2---:R-:W-:-:S04]  /*0bb0*/  IMAD R24, R27, R26, 0x2 ;  /* 0x000000021b187424 */ /* 0x004fc800078e021a */
[----:B------:R-:W-:Y:S02]  /*0bc0*/  IMAD R25, R7, R24, R2 ;  /* 0x0000001807197224 */ /* 0x000fe400078e0202 */
[----:B------:R-:W-:Y:S02]  /*0bd0*/  VIADD R27, R27, 0x1 ;  /* 0x000000011b1b7836 */ /* 0x000fe40000000000 */
[----:B------:R-:W-:-:S03]  /*0be0*/  IMAD.WIDE R24, R25, 0x4, R18 ;  /* 0x0000000419187825 */ /* 0x000fc600078e0212 */
[----:B------:R0:W-:Y:S04]  /*0bf0*/  STG.E desc[UR8][R12.64], R27 ;  /* 0x0000001b0c007986 */ /* 0x0001e8000c101908 */
[----:B------:R2:W-:Y:S04]  /*0c00*/  STG.E desc[UR8][R24.64], R20 ;  /* 0x0000001418007986 */ /* 0x0005e8000c101908 */
[----:B---3--:R-:W3:Y:S02]  /*0c10*/  LDG.E R9, desc[UR8][R12.64] ;  /* 0x000000080c097981 */ /* 0x008ee4000c1e1900 */
        /* <DEDUP_REMOVED lines=13> */
[----:B------:R-:W-:Y:S04]  /*0cf0*/  STG.E desc[UR8][R12.64], R27 ;  /* 0x0000001b0c007986 */ /* 0x000fe8000c101908 */
[----:B------:R0:W-:Y:S04]  /*0d00*/  STG.E desc[UR8][R24.64], R20 ;  /* 0x0000001418007986 */ /* 0x0001e8000c101908 */
[----:B---3--:R-:W2:Y:S02]  /*0d10*/  LDG.E R9, desc[UR8][R12.64] ;  /* 0x000000080c097981 */ /* 0x008ea4000c1e1900 */
[----:B--2---:R-:W-:-:S04]  /*0d20*/  IMAD R9, R6, R9, R2 ;  /* 0x0000000906097224 */ /* 0x004fc800078e0202 */
[----:B------:R-:W-:-:S05]  /*0d30*/  IMAD.WIDE R8, R9, 0x4, R18 ;  /* 0x0000000409087825 */ /* 0x000fca00078e0212 */
[----:B------:R2:W-:Y:S04]  /*0d40*/  STG.E desc[UR8][R8.64], R5 ;  /* 0x0000000508007986 */ /* 0x0005e8000c101908 */
[----:B-1----:R-:W3:Y:S01]  /*0d50*/  LDG.E R22, desc[UR8][R12.64] ;  /* 0x000000080c167981 */ /* 0x002ee2000c1e1900 */
[----:B------:R-:W1:Y:S01]  /*0d60*/  S2UR UR6, SR_CgaCtaId ;  /* 0x00000000000679c3 */ /* 0x000e620000008800 */
[----:B------:R-:W-:Y:S01]  /*0d70*/  UMOV UR5, 0x400 ;  /* 0x0000040000057882 */ /* 0x000fe20000000000 */
[CC--:B0-----:R-:W-:Y:S02]  /*0d80*/  IMAD R24, R21.reuse, R3.reuse, R20 ;  /* 0x0000000315187224 */ /* 0x0c1fe400078e0214 */
[----:B--2---:R-:W-:Y:S01]  /*0d90*/  IMAD R8, R21, R3, R4 ;  /* 0x0000000315087224 */ /* 0x004fe200078e0204 */
[----:B-1----:R-:W-:Y:S01]  /*0da0*/  ULEA UR5, UR6, UR5, 0x18 ;  /* 0x0000000506057291 */ /* 0x002fe2000f8ec0ff */
[----:B---3--:R-:W-:-:S05]  /*0db0*/  IMAD R23, R6, R22, R7 ;  /* 0x0000001606177224 */ /* 0x008fca00078e0207 */
[----:B------:R-:W-:-:S05]  /*0dc0*/  IADD3 R23, PT, PT, R2, R23, RZ ;  /* 0x0000001702177210 */ /* 0x000fca0007ffe0ff */
[----:B------:R-:W-:-:S05]  /*0dd0*/  IMAD.WIDE R22, R23, 0x4, R18 ;  /* 0x0000000417167825 */ /* 0x000fca00078e0212 */
[----:B------:R0:W-:Y:S04]  /*0de0*/  STG.E desc[UR8][R22.64], R4 ;  /* 0x0000000416007986 */ /* 0x0001e8000c101908 */
[----:B------:R-:W2:Y:S01]  /*0df0*/  LDG.E R27, desc[UR8][R12.64] ;  /* 0x000000080c1b7981 */ /* 0x000ea2000c1e1900 */
[C---:B------:R-:W-:Y:S02]  /*0e00*/  IMAD R6, R21.reuse, R3, R5 ;  /* 0x0000000315067224 */ /* 0x040fe400078e0205 */
[CC--:B------:R-:W-:Y:S01]  /*0e10*/  IMAD R3, R21.reuse, R5.reuse, R4 ;  /* 0x0000000515037224 */ /* 0x0c0fe200078e0204 */
[----:B------:R-:W-:Y:S01]  /*0e20*/  LEA R8, R8, UR5, 0x2 ;  /* 0x0000000508087c11 */ /* 0x000fe2000f8e10ff */
[----:B------:R-:W-:Y:S01]  /*0e30*/  IMAD R5, R21, R5, R20 ;  /* 0x0000000515057224 */ /* 0x000fe200078e0214 */
[----:B------:R-:W-:-:S02]  /*0e40*/  LEA R6, R6, UR5, 0x2 ;  /* 0x0000000506067c11 */ /* 0x000fc4000f8e10ff */
[----:B------:R-:W-:Y:S01]  /*0e50*/  LEA R9, R3, UR5, 0x2 ;  /* 0x0000000503097c11 */ /* 0x000fe2000f8e10ff */
[----:B------:R-:W-:Y:S01]  /*0e60*/  IMAD R21, R21, R4, R20 ;  /* 0x0000000415157224 */ /* 0x000fe200078e0214 */
[----:B------:R-:W-:Y:S01]  /*0e70*/  LEA R24, R24, UR5, 0x2 ;  /* 0x0000000518187c11 */ /* 0x000fe2000f8e10ff */
[----:B------:R-:W-:Y:S01]  /*0e80*/  LDS R3, [R8] ;  /* 0x0000000008037984 */ /* 0x000fe20000000800 */
[----:B0-----:R-:W-:-:S03]  /*0e90*/  LEA R22, R5, UR5, 0x2 ;  /* 0x0000000505167c11 */ /* 0x001fc6000f8e10ff */
[----:B------:R-:W-:Y:S01]  /*0ea0*/  LDS R6, [R6] ;  /* 0x0000000006067984 */ /* 0x000fe20000000800 */
[----:B------:R-:W-:-:S03]  /*0eb0*/  LEA R23, R21, UR5, 0x2 ;  /* 0x0000000515177c11 */ /* 0x000fc6000f8e10ff */
[----:B------:R-:W0:Y:S04]  /*0ec0*/  LDS R9, [R9] ;  /* 0x0000000009097984 */ /* 0x000e280000000800 */
[----:B------:R-:W-:Y:S04]  /*0ed0*/  LDS R24, [R24] ;  /* 0x0000000018187984 */ /* 0x000fe80000000800 */
[----:B------:R-:W1:Y:S04]  /*0ee0*/  LDS R21, [R22] ;  /* 0x0000000016157984 */ /* 0x000e680000000800 */
[----:B------:R-:W3:Y:S01]  /*0ef0*/  LDS R23, [R23] ;  /* 0x0000000017177984 */ /* 0x000ee20000000800 */
[----:B0-----:R-:W-:Y:S01]  /*0f00*/  IADD3 R3, PT, PT, R9, R3, R6 ;  /* 0x0000000309037210 */ /* 0x001fe20007ffe006 */
[----:B--2---:R-:W-:-:S04]  /*0f10*/  IMAD R26, R27, R26, 0x2 ;  /* 0x000000021b1a7424 */ /* 0x004fc800078e021a */
[----:B------:R-:W-:Y:S01]  /*0f20*/  IMAD R5, R7, R26, R2 ;  /* 0x0000001a07057224 */ /* 0x000fe200078e0202 */
[----:B-1----:R-:W-:Y:S01]  /*0f30*/  IADD3 R26, PT, PT, R21, R3, R24 ;  /* 0x00000003151a7210 */ /* 0x002fe20007ffe018 */
[----:B------:R-:W-:Y:S02]  /*0f40*/  VIADD R27, R27, 0x1 ;  /* 0x000000011b1b7836 */ /* 0x000fe40000000000 */
[----:B------:R-:W-:Y:S01]  /*0f50*/  IMAD.WIDE R4, R5, 0x4, R18 ;  /* 0x0000000405047825 */ /* 0x000fe200078e0212 */
[----:B---3--:R-:W-:Y:S02]  /*0f60*/  IADD3 R7, PT, PT, R23, R26, RZ ;  /* 0x0000001a17077210 */ /* 0x008fe40007ffe0ff */
[----:B------:R0:W-:Y:S04]  /*0f70*/  STG.E desc[UR8][R12.64], R27 ;  /* 0x0000001b0c007986 */ /* 0x0001e8000c101908 */
[----:B------:R0:W-:Y:S04]  /*0f80*/  STG.E desc[UR8][R4.64], R20 ;  /* 0x0000001404007986 */ /* 0x0001e8000c101908 */
[----:B------:R0:W-:Y:S04]  /*0f90*/  STG.E desc[UR8][R14.64], R7 ;  /* 0x000000070e007986 */ /* 0x0001e8000c101908 */
[----:B------:R-:W2:Y:S01]  /*0fa0*/  LDG.E R3, desc[UR8][R16.64] ;  /* 0x0000000810037981 */ /* 0x000ea2000c1e1900 */
[----:B------:R-:W-:Y:S01]  /*0fb0*/  BSSY.RECONVERGENT B2, `(.L_x_7) ;  /* 0x000011c000027945 */ /* 0x000fe20003800200 */
[----:B--2---:R-:W-:-:S13]  /*0fc0*/  ISETP.NE.AND P0, PT, R3, RZ, PT ;  /* 0x000000ff0300720c */ /* 0x004fda0003f05270 */
[----:B0-----:R-:W-:Y:S05]  /*0fd0*/  @!P0 BRA `(.L_x_8) ;  /* 0x0000001000648947 */ /* 0x001fea0003800000 */
[----:B------:R0:W5:Y:S01]  /*0fe0*/  LDG.E R3, desc[UR8][R10.64+0x4] ;  /* 0x000004080a037981 */ /* 0x000162000c1e1900 */
[----:B------:R-:W-:Y:S01]  /*0ff0*/  BSSY.RECONVERGENT B1, `(.L_x_9) ;  /* 0x0000116000017945 */ /* 0x000fe20003800200 */
.L_x_19:
[----:B------:R-:W1:Y:S02]  /*1000*/  LDC.64 R6, c[0x0][0x380] ;  /* 0x0000e000ff067b82 */ /* 0x000e640000000a00 */
[----:B-1----:R-:W2:Y:S01]  /*1010*/  LDG.E R4, desc[UR8][R6.64] ;  /* 0x0000000806047981 */ /* 0x002ea2000c1e1900 */
[----:B------:R-:W-:Y:S01]  /*1020*/  IMAD.MOV.U32 R24, RZ, RZ, -0x1 ;  /* 0xffffffffff187424 */ /* 0x000fe200078e00ff */
[----:B------:R-:W-:Y:S02]  /*1030*/  MOV R8, 0xfffffffd ;  /* 0xfffffffd00087802 */ /* 0x000fe40000000f00 */
[----:B--2---:R-:W-:-:S13]  /*1040*/  ISETP.GE.AND P0, PT, R4, 0x1, PT ;  /* 0x000000010400780c */ /* 0x004fda0003f06270 */
[----:B------:R-:W-:Y:S05]  /*1050*/  @!P0 BRA `(.L_x_10) ;  /* 0x0000000c00188947 */ /* 0x000fea0003800000 */
[----:B------:R1:W5:Y:S01]  /*1060*/  LDG.E R7, desc[UR8][R6.64+0x4] ;  /* 0x0000040806077981 */ /* 0x000362000c1e1900 */
[----:B------:R-:W-:Y:S02]  /*1070*/  HFMA2 R9, -RZ, RZ, 0, 0 ;  /* 0x00000000ff097431 */ /* 0x000fe400000001ff */
[----:B------:R-:W-:Y:S01]  /*1080*/  IMAD.MOV.U32 R24, RZ, RZ, -0x1 ;  /* 0xffffffffff187424 */ /* 0x000fe200078e00ff */
[----:B------:R-:W-:Y:S01]  /*1090*/  MOV R8, 0xffffffff ;  /* 0xffffffff00087802 */ /* 0x000fe20000000f00 */
[----:B------:R-:W-:-:S07]  /*10a0*/  IMAD.MOV.U32 R29, RZ, RZ, -0x1 ;  /* 0xffffffffff1d7424 */ /* 0x000fce00078e00ff */
.L_x_18:
[----:B------:R-:W2:Y:S01]  /*10b0*/  LDC.64 R18, c[0x0][0x3a8] ;  /* 0x0000ea00ff127b82 */ /* 0x000ea20000000a00 */
[----:B-----5:R-:W-:-:S04]  /*10c0*/  IMAD R5, R7, R9, R2 ;  /* 0x0000000907057224 */ /* 0x020fc800078e0202 */
[----:B--2---:R-:W-:-:S06]  /*10d0*/  IMAD.WIDE R18, R5, 0x4, R18 ;  /* 0x0000000405127825 */ /* 0x004fcc00078e0212 */
[----:B------:R-:W2:Y:S01]  /*10e0*/  LDG.E R18, desc[UR8][R18.64] ;  /* 0x0000000812127981 */ /* 0x000ea2000c1e1900 */
[----:B------:R-:W-:Y:S01]  /*10f0*/  BSSY.RECONVERGENT B0, `(.L_x_11) ;  /* 0x00000b8000007945 */ /* 0x000fe20003800200 */
[----:B--2---:R-:W-:-:S13]  /*1100*/  ISETP.NE.AND P0, PT, R18, -0x1, PT ;  /* 0xffffffff1200780c */ /* 0x004fda0003f05270 */
[----:B------:R-:W-:Y:S05]  /*1110*/  @!P0 BRA `(.L_x_12) ;  /* 0x0000000800d48947 */ /* 0x000fea0003800000 */
[----:B------:R-:W2:Y:S02]  /*1120*/  LDG.E R22, desc[UR8][R12.64] ;  /* 0x000000080c167981 */ /* 0x000ea4000c1e1900 */
[----:B--2---:R-:W-:-:S13]  /*1130*/  ISETP.GE.AND P0, PT, R22, 0x1, PT ;  /* 0x000000011600780c */ /* 0x004fda0003f06270 */
[----:B------:R-:W-:Y:S05]  /*1140*/  @!P0 BRA `(.L_x_12) ;  /* 0x0000000800c88947 */ /* 0x000fea0003800000 */
[----:B------:R-:W-:Y:S01]  /*1150*/  ISETP.GE.U32.AND P0, PT, R22, 0x4, PT ;  /* 0x000000041600780c */ /* 0x000fe20003f06070 */
[----:B------:R-:W-:Y:S01]  /*1160*/  BSSY.RECONVERGENT B3, `(.L_x_13) ;  /* 0x000005e000037945 */ /* 0x000fe20003800200 */
[----:B------:R-:W-:-:S11]  /*1170*/  IMAD.MOV.U32 R23, RZ, RZ, RZ ;  /* 0x000000ffff177224 */ /* 0x000fd600078e00ff */
[----:B------:R-:W-:Y:S05]  /*1180*/  @!P0 BRA `(.L_x_14) ;  /* 0x00000004006c8947 */ /* 0x000fea0003800000 */
[----:B-1----:R-:W1:Y:S01]  /*1190*/  S2R R6, SR_CgaCtaId ;  /* 0x0000000000067919 */ /* 0x002e620000008800 */
[----:B------:R-:W-:Y:S01]  /*11a0*/  MOV R25, 0x400 ;  /* 0x0000040000197802 */ /* 0x000fe20000000f00 */
[----:B------:R-:W-:Y:S01]  /*11b0*/  HFMA2 R5, -RZ, RZ, 0, 0 ;  /* 0x00000000ff057431 */ /* 0x000fe200000001ff */
[----:B------:R-:W-:Y:S02]  /*11c0*/  LOP3.LUT R23, R22, 0x7ffffffc, RZ, 0xc0, !PT ;  /* 0x7ffffffc16177812 */ /* 0x000fe400078ec0ff */
[----:B-1----:R-:W-:Y:S01]  /*11d0*/  LEA R25, R6, R25, 0x18 ;  /* 0x0000001906197211 */ /* 0x002fe200078ec0ff */
[----:B------:R-:W-:-:S07]  /*11e0*/  IMAD.MOV.U32 R6, RZ, RZ, R2 ;  /* 0x000000ffff067224 */ /* 0x000fce00078e0002 */
.L_x_15:
[----:B------:R-:W1:Y:S02]  /*11f0*/  LDC.64 R26, c[0x0][0x3a0] ;  /* 0x0000e800ff1a7b82 */ /* 0x000e640000000a00 */
[----:B-1----:R-:W-:-:S04]  /*1200*/  IMAD.WIDE R26, R6, 0x4, R26 ;  /* 0x00000004061a7825 */ /* 0x002fc800078e021a */
[C---:B------:R-:W-:Y:S02]  /*1210*/  IMAD.WIDE R18, R7.reuse, 0x4, R26 ;  /* 0x0000000407127825 */ /* 0x040fe400078e021a */
[----:B------:R-:W2:Y:S02]  /*1220*/  LDG.E R26, desc[UR8][R26.64] ;  /* 0x000000081a1a7981 */ /* 0x000ea4000c1e1900 */
[C---:B------:R-:W-:Y:S02]  /*1230*/  IMAD.WIDE R20, R7.reuse, 0x4, R18 ;  /* 0x0000000407147825 */ /* 0x040fe400078e0212 */
[----:B------:R-:W3:Y:S04]  /*1240*/  LDG.E R28, desc[UR8][R18.64] ;  /* 0x00000008121c7981 */ /* 0x000ee8000c1e1900 */
[----:B------:R1:W4:Y:S02]  /*1250*/  LDG.E R18, desc[UR8][R20.64] ;  /* 0x0000000814127981 */ /* 0x000324000c1e1900 */
[----:B-1----:R-:W-:-:S04]  /*1260*/  IMAD.WIDE R20, R7, 0x4, R20 ;  /* 0x0000000407147825 */ /* 0x002fc800078e0214 */
[C-C-:B--2---:R-:W-:Y:S02]  /*1270*/  IMAD R26, R4.reuse, R26, R9.reuse ;  /* 0x0000001a041a7224 */ /* 0x144fe400078e0209 */
[----:B---3--:R-:W-:-:S03]  /*1280*/  IMAD R19, R4, R28, R9 ;  /* 0x0000001c04137224 */ /* 0x008fc600078e0209 */
[----:B------:R-:W-:Y:S02]  /*1290*/  LEA R28, R26, R25, 0x2 ;  /* 0x000000191a1c7211 */ /* 0x000fe400078e10ff */
[----:B------:R1:W2:Y:S01]  /*12a0*/  LDG.E R26, desc[UR8][R20.64] ;  /* 0x00000008141a7981 */ /* 0x0002a2000c1e1900 */
[----:B------:R-:W-:-:S03]  /*12b0*/  IMAD R19, R19, 0x4, R25 ;  /* 0x0000000413137824 */ /* 0x000fc600078e0219 */
[----:B------:R-:W-:Y:S01]  /*12c0*/  LDS R28, [R28] ;  /* 0x000000001c1c7984 */ /* 0x000fe20000000800 */
[----:B----4-:R-:W-:-:S03]  /*12d0*/  IMAD R18, R4, R18, R9 ;  /* 0x0000001204127224 */ /* 0x010fc600078e0209 */
[----:B------:R-:W-:Y:S02]  /*12e0*/  LDS R27, [R19] ;  /* 0x00000000131b7984 */ /* 0x000fe40000000800 */
[----:B------:R-:W-:-:S06]  /*12f0*/  LEA R18, R18, R25, 0x2 ;  /* 0x0000001912127211 */ /* 0x000fcc00078e10ff */
[----:B------:R-:W3:Y:S01]  /*1300*/  LDS R18, [R18] ;  /* 0x0000000012127984 */ /* 0x000ee20000000800 */
[----:B-1----:R-:W-:Y:S01]  /*1310*/  IMAD.WIDE R20, R7, 0x4, R20 ;  /* 0x0000000407147825 */ /* 0x002fe200078e0214 */
[----:B---3--:R-:W-:-:S03]  /*1320*/  IADD3 R28, PT, PT, R18, R27, R28 ;  /* 0x0000001b121c7210 */ /* 0x008fc60007ffe01c */
[C---:B------:R-:W-:Y:S01]  /*1330*/  IMAD.WIDE R18, R7.reuse, 0x4, R20 ;  /* 0x0000000407127825 */ /* 0x040fe200078e0214 */
[----:B------:R-:W3:Y:S04]  /*1340*/  LDG.E R27, desc[UR8][R20.64] ;  /* 0x00000008141b7981 */ /* 0x000ee8000c1e1900 */
[----:B------:R1:W4:Y:S01]  /*1350*/  LDG.E R20, desc[UR8][R18.64] ;  /* 0x0000000812147981 */ /* 0x000322000c1e1900 */
[----:B------:R-:W-:Y:S01]  /*1360*/  ISETP.GT.AND P0, PT, R28, R29, PT ;  /* 0x0000001d1c00720c */ /* 0x000fe20003f04270 */
[----:B-1----:R-:W-:-:S04]  /*1370*/  IMAD.WIDE R18, R7, 0x4, R18 ;  /* 0x0000000407127825 */ /* 0x002fc800078e0212 */
[----:B--2---:R-:W-:-:S04]  /*1380*/  IMAD R26, R4, R26, R9 ;  /* 0x0000001a041a7224 */ /* 0x004fc800078e0209 */
[----:B------:R-:W-:-:S06]  /*1390*/  IMAD R26, R26, 0x4, R25 ;  /* 0x000000041a1a7824 */ /* 0x000fcc00078e0219 */
[----:B------:R-:W-:Y:S01]  /*13a0*/  LDS R26, [R26] ;  /* 0x000000001a1a7984 */ /* 0x000fe20000000800 */
[----:B---3--:R-:W-:-:S05]  /*13b0*/  IMAD R27, R4, R27, R9 ;  /* 0x0000001b041b7224 */ /* 0x008fca00078e0209 */
[----:B------:R-:W-:Y:S01]  /*13c0*/  LEA R27, R27, R25, 0x2 ;  /* 0x000000191b1b7211 */ /* 0x000fe200078e10ff */
[----:B----4-:R-:W-:-:S05]  /*13d0*/  IMAD R20, R4, R20, R9 ;  /* 0x0000001404147224 */ /* 0x010fca00078e0209 */
[----:B------:R-:W-:Y:S01]  /*13e0*/  LDS R27, [R27] ;  /* 0x000000001b1b7984 */ /* 0x000fe20000000800 */
[----:B------:R-:W-:-:S06]  /*13f0*/  IMAD R20, R20, 0x4, R25 ;  /* 0x0000000414147824 */ /* 0x000fcc00078e0219 */
[----:B------:R-:W1:Y:S02]  /*1400*/  LDS R20, [R20] ;  /* 0x0000000014147984 */ /* 0x000e640000000800 */
[----:B-1----:R-:W-:Y:S02]  /*1410*/  IADD3 R27, PT, PT, R20, R27, R26 ;  /* 0x0000001b141b7210 */ /* 0x002fe40007ffe01a */
[----:B------:R-:W-:-:S04]  /*1420*/  VIMNMX R26, PT, PT, R28, R29, !PT ;  /* 0x0000001d1c1a7248 */ /* 0x000fc80007fe0100 */
[----:B------:R-:W-:-:S04]  /*1430*/  ISETP.GT.AND P1, PT, R27, R26, PT ;  /* 0x0000001a1b00720c */ /* 0x000fc80003f24270 */
[----:B------:R-:W-:Y:S02]  /*1440*/  ISETP.GT.OR P2, PT, R28, R29, P1 ;  /* 0x0000001d1c00720c */ /* 0x000fe40000f44670 */
[----:B------:R1:W2:Y:S02]  /*1450*/  LDG.E R28, desc[UR8][R18.64] ;  /* 0x00000008121c7981 */ /* 0x0002a4000c1e1900 */
[----:B-1----:R-:W-:-:S05]  /*1460*/  IMAD.WIDE R18, R7, 0x4, R18 ;  /* 0x0000000407127825 */ /* 0x002fca00078e0212 */
[----:B------:R-:W3:Y:S01]  /*1470*/  LDG.E R29, desc[UR8][R18.64] ;  /* 0x00000008121d7981 */ /* 0x000ee2000c1e1900 */
[----:B------:R-:W-:-:S05]  /*1480*/  IMAD.WIDE R20, R7, 0x4, R18 ;  /* 0x0000000407147825 */ /* 0x000fca00078e0212 */
[----:B------:R1:W4:Y:S01]  /*1490*/  LDG.E R18, desc[UR8][R20.64] ;  /* 0x0000000814127981 */ /* 0x000322000c1e1900 */
[----:B------:R-:W-:Y:S01]  /*14a0*/  VIMNMX R26, PT, PT, R26, R27, !PT ;  /* 0x0000001b1a1a7248 */ /* 0x000fe20007fe0100 */
[----:B-1----:R-:W-:-:S04]  /*14b0*/  IMAD.WIDE R20, R7, 0x4, R20 ;  /* 0x0000000407147825 */ /* 0x002fc800078e0214 */
[----:B--2---:R-:W-:-:S05]  /*14c0*/  IMAD R28, R4, R28, R9 ;  /* 0x0000001c041c7224 */ /* 0x004fca00078e0209 */
[----:B------:R-:W-:Y:S01]  /*14d0*/  LEA R28, R28, R25, 0x2 ;  /* 0x000000191c1c7211 */ /* 0x000fe200078e10ff */
[----:B---3--:R-:W-:-:S04]  /*14e0*/  IMAD R29, R4, R29, R9 ;  /* 0x0000001d041d7224 */ /* 0x008fc800078e0209 */
[----:B------:R-:W-:Y:S02]  /*14f0*/  IMAD R29, R29, 0x4, R25 ;  /* 0x000000041d1d7824 */ /* 0x000fe400078e0219 */
[----:B----4-:R-:W-:-:S03]  /*1500*/  IMAD R27, R4, R18, R9 ;  /* 0x00000012041b7224 */ /* 0x010fc600078e0209 */
[----:B------:R-:W-:Y:S02]  /*1510*/  LDS R18, [R29] ;  /* 0x000000001d127984 */ /* 0x000fe40000000800 */
[----:B------:R-:W-:Y:S02]  /*1520*/  LEA R19, R27, R25, 0x2 ;  /* 0x000000191b137211 */ /* 0x000fe400078e10ff */
[----:B------:R1:W-:Y:S04]  /*1530*/  LDS R27, [R28] ;  /* 0x000000001c1b7984 */ /* 0x0003e80000000800 */
[----:B------:R-:W2:Y:S04]  /*1540*/  LDS R19, [R19] ;  /* 0x0000000013137984 */ /* 0x000ea80000000800 */
[----:B-1----:R-:W3:Y:S01]  /*1550*/  LDG.E R28, desc[UR8][R20.64] ;  /* 0x00000008141c7981 */ /* 0x002ee2000c1e1900 */
[----:B--2---:R-:W-:Y:S01]  /*1560*/  IADD3 R27, PT, PT, R19, R18, R27 ;  /* 0x00000012131b7210 */ /* 0x004fe20007ffe01b */
[----:B------:R-:W-:-:S03]  /*1570*/  IMAD.WIDE R18, R7, 0x4, R20 ;  /* 0x0000000407127825 */ /* 0x000fc600078e0214 */
[----:B------:R-:W-:Y:S02]  /*1580*/  ISETP.GT.AND P3, PT, R27, R26, PT ;  /* 0x0000001a1b00720c */ /* 0x000fe40003f64270 */
[----:B------:R-:W-:Y:S01]  /*1590*/  VIMNMX R29, PT, PT, R26, R27, !PT ;  /* 0x0000001b1a1d7248 */ /* 0x000fe20007fe0100 */
[----:B------:R-:W-:Y:S01]  /*15a0*/  IMAD.WIDE R26, R7, 0x4, R18 ;  /* 0x00000004071a7825 */ /* 0x000fe200078e0212 */
[----:B------:R-:W2:Y:S05]  /*15b0*/  LDG.E R20, desc[UR8][R18.64] ;  /* 0x0000000812147981 */ /* 0x000eaa000c1e1900 */
[----:B------:R-:W4:Y:S01]  /*15c0*/  LDG.E R26, desc[UR8][R26.64] ;  /* 0x000000081a1a7981 */ /* 0x000f22000c1e1900 */
[----:B------:R-:W-:-:S02]  /*15d0*/  SEL R8, R5, R8, P0 ;  /* 0x0000000805087207 */ /* 0x000fc40000000000 */
[C---:B------:R-:W-:Y:S01]  /*15e0*/  @P1 IADD3 R8, PT, PT, R5.reuse, 0x1, RZ ;  /* 0x0000000105081810 */ /* 0x040fe20007ffe0ff */
[----:B------:R-:W-:Y:S01]  /*15f0*/  @P3 VIADD R8, R5, 0x2 ;  /* 0x0000000205083836 */ /* 0x000fe20000000000 */
[----:B------:R-:W-:Y:S01]  /*1600*/  SEL R24, R9, R24, P2 ;  /* 0x0000001809187207 */ /* 0x000fe20001000000 */
[----:B------:R-:W-:Y:S02]  /*1610*/  IMAD R6, R7, 0xc, R6 ;  /* 0x0000000c07067824 */ /* 0x000fe400078e0206 */
[----:B---3--:R-:W-:-:S04]  /*1620*/  IMAD R28, R4, R28, R9 ;  /* 0x0000001c041c7224 */ /* 0x008fc800078e0209 */
[----:B------:R-:W-:-:S06]  /*1630*/  IMAD R28, R28, 0x4, R25 ;  /* 0x000000041c1c7824 */ /* 0x000fcc00078e0219 */
[----:B------:R-:W-:Y:S01]  /*1640*/  LDS R28, [R28] ;  /* 0x000000001c1c7984 */ /* 0x000fe20000000800 */
[C-C-:B--2---:R-:W-:Y:S02]  /*1650*/  IMAD R20, R4.reuse, R20, R9.reuse ;  /* 0x0000001404147224 */ /* 0x144fe400078e0209 */
[----:B----4-:R-:W-:-:S03]  /*1660*/  IMAD R26, R4, R26, R9 ;  /* 0x0000001a041a7224 */ /* 0x010fc600078e0209 */
[----:B------:R-:W-:Y:S01]  /*1670*/  LEA R20, R20, R25, 0x2 ;  /* 0x0000001914147211 */ /* 0x000fe200078e10ff */
[----:B------:R-:W-:-:S04]  /*1680*/  IMAD R26, R26, 0x4, R25 ;  /* 0x000000041a1a7824 */ /* 0x000fc800078e0219 */
[----:B------:R-:W-:Y:S04]  /*1690*/  LDS R21, [R20] ;  /* 0x0000000014157984 */ /* 0x000fe80000000800 */
[----:B------:R-:W1:Y:S02]  /*16a0*/  LDS R18, [R26] ;  /* 0x000000001a127984 */ /* 0x000e640000000800 */
[----:B-1----:R-:W-:-:S04]  /*16b0*/  IADD3 R18, PT, PT, R18, R21, R28 ;  /* 0x0000001512127210 */ /* 0x002fc80007ffe01c */
[----:B------:R-:W-:-:S13]  /*16c0*/  ISETP.GT.AND P4, PT, R18, R29, PT ;  /* 0x0000001d1200720c */ /* 0x000fda0003f84270 */
[C---:B------:R-:W-:Y:S01]  /*16d0*/  @P4 IADD3 R8, PT, PT, R5.reuse, 0x3, RZ ;  /* 0x0000000305084810 */ /* 0x040fe20007ffe0ff */
[----:B------:R-:W-:-:S05]  /*16e0*/  VIADD R5, R5, 0x4 ;  /* 0x0000000405057836 */ /* 0x000fca0000000000 */
[----:B------:R-:W-:Y:S02]  /*16f0*/  ISETP.NE.AND P0, PT, R5, R23, PT ;  /* 0x000000170500720c */ /* 0x000fe40003f05270 */
[----:B------:R-:W-:Y:S02]  /*1700*/  SEL R24, R9, R24, P4 ;  /* 0x0000001809187207 */ /* 0x000fe40002000000 */
[----:B------:R-:W-:Y:S02]  /*1710*/  VIMNMX R29, PT, PT, R29, R18, !PT ;  /* 0x000000121d1d7248 */ /* 0x000fe40007fe0100 */
[----:B------:R-:W-:-:S07]  /*1720*/  SEL R24, R9, R24, P3 ;  /* 0x0000001809187207 */ /* 0x000fce0001800000 */
[----:B------:R-:W-:Y:S05]  /*1730*/  @P0 BRA `(.L_x_15) ;  /* 0xfffffff800ac0947 */ /* 0x000fea000383ffff */
.L_x_14:
[----:B------:R-:W-:Y:S05]  /*1740*/  BSYNC.RECONVERGENT B3 ;  /* 0x0000000000037941 */ /* 0x000fea0003800200 */
.L_x_13:
[----:B------:R-:W-:-:S13]  /*1750*/  LOP3.LUT P0, R5, R22, 0x3, RZ, 0xc0, !PT ;  /* 0x0000000316057812 */ /* 0x000fda000780c0ff */
[----:B------:R-:W-:Y:S05]  /*1760*/  @!P0 BRA `(.L_x_12) ;  /* 0x0000000400408947 */ /* 0x000fea0003800000 */
[----:B------:R-:W-:Y:S01]  /*1770*/  ISETP.NE.AND P0, PT, R5, 0x1, PT ;  /* 0x000000010500780c */ /* 0x000fe20003f05270 */
[----:B------:R-:W-:Y:S01]  /*1780*/  BSSY.RECONVERGENT B3, `(.L_x_16) ;  /* 0x0000033000037945 */ /* 0x000fe20003800200 */
[----:B------:R-:W-:-:S04]  /*1790*/  LOP3.LUT R22, R22, 0x1, RZ, 0xc0, !PT ;  /* 0x0000000116167812 */ /* 0x000fc800078ec0ff */
[----:B------:R-:W-:-:S07]  /*17a0*/  ISETP.NE.U32.AND P2, PT, R22, 0x1, PT ;  /* 0x000000011600780c */ /* 0x000fce0003f45070 */
[----:B------:R-:W-:Y:S06]  /*17b0*/  @!P0 BRA `(.L_x_17) ;  /* 0x0000000000bc8947 */ /* 0x000fec0003800000 */
[----:B------:R-:W2:Y:S01]  /*17c0*/  LDC.64 R18, c[0x0][0x3a0] ;  /* 0x0000e800ff127b82 */ /* 0x000ea20000000a00 */
[----:B------:R-:W-:-:S04]  /*17d0*/  IMAD R5, R23, 0x3, RZ ;  /* 0x0000000317057824 */ /* 0x000fc800078e02ff */
[----:B------:R-:W-:-:S04]  /*17e0*/  IMAD R5, R7, R5, R2 ;  /* 0x0000000507057224 */ /* 0x000fc800078e0202 */
[----:B--2---:R-:W-:-:S05]  /*17f0*/  IMAD.WIDE R18, R5, 0x4, R18 ;  /* 0x0000000405127825 */ /* 0x004fca00078e0212 */
[----:B------:R2:W3:Y:S01]  /*1800*/  LDG.E R5, desc[UR8][R18.64] ;  /* 0x0000000812057981 */ /* 0x0004e2000c1e1900 */
[----:B------:R-:W-:-:S05]  /*1810*/  IMAD.WIDE R26, R7, 0x4, R18 ;  /* 0x00000004071a7825 */ /* 0x000fca00078e0212 */
[----:B-1----:R-:W4:Y:S01]  /*1820*/  LDG.E R6, desc[UR8][R26.64] ;  /* 0x000000081a067981 */ /* 0x002f22000c1e1900 */
[----:B------:R-:W-:-:S05]  /*1830*/  IMAD.WIDE R20, R7, 0x4, R26 ;  /* 0x0000000407147825 */ /* 0x000fca00078e021a */
[----:B------:R1:W5:Y:S01]  /*1840*/  LDG.E R22, desc[UR8][R20.64] ;  /* 0x0000000814167981 */ /* 0x000362000c1e1900 */
[----:B--2---:R-:W-:-:S05]  /*1850*/  IMAD.WIDE R18, R7, 0x4, R20 ;  /* 0x0000000407127825 */ /* 0x004fca00078e0214 */
[----:B------:R2:W2:Y:S01]  /*1860*/  LDG.E R25, desc[UR8][R18.64] ;  /* 0x0000000812197981 */ /* 0x0004a2000c1e1900 */
[----:B-1----:R-:W-:-:S05]  /*1870*/  IMAD.WIDE R20, R7, 0x4, R18 ;  /* 0x0000000407147825 */ /* 0x002fca00078e0212 */
[----:B------:R-:W2:Y:S01]  /*1880*/  LDG.E R28, desc[UR8][R20.64] ;  /* 0x00000008141c7981 */ /* 0x000ea2000c1e1900 */
[----:B------:R-:W-:-:S06]  /*1890*/  IMAD.WIDE R26, R7, 0x4, R20 ;  /* 0x00000004071a7825 */ /* 0x000fcc00078e0214 */
[----:B------:R-:W2:Y:S01]  /*18a0*/  LDG.E R26, desc[UR8][R26.64] ;  /* 0x000000081a1a7981 */ /* 0x000ea2000c1e1900 */
[----:B------:R-:W1:Y:S01]  /*18b0*/  S2UR UR6, SR_CgaCtaId ;  /* 0x00000000000679c3 */ /* 0x000e620000008800 */
[----:B------:R-:W-:Y:S02]  /*18c0*/  UMOV UR5, 0x400 ;  /* 0x0000040000057882 */ /* 0x000fe40000000000 */
[----:B-1----:R-:W-:Y:S01]  /*18d0*/  ULEA UR5, UR6, UR5, 0x18 ;  /* 0x0000000506057291 */ /* 0x002fe2000f8ec0ff */
[C-C-:B---3--:R-:W-:Y:S02]  /*18e0*/  IMAD R5, R4.reuse, R5, R9.reuse ;  /* 0x0000000504057224 */ /* 0x148fe400078e0209 */
[----:B----4-:R-:W-:-:S03]  /*18f0*/  IMAD R6, R4, R6, R9 ;  /* 0x0000000604067224 */ /* 0x010fc600078e0209 */
[----:B------:R-:W-:Y:S01]  /*1900*/  LEA R5, R5, UR5, 0x2 ;  /* 0x0000000505057c11 */ /* 0x000fe2000f8e10ff */
[----:B-----5:R-:W-:Y:S01]  /*1910*/  IMAD R22, R4, R22, R9 ;  /* 0x0000001604167224 */ /* 0x020fe200078e0209 */
[----:B------:R-:W-:-:S04]  /*1920*/  LEA R6, R6, UR5, 0x2 ;  /* 0x0000000506067c11 */ /* 0x000fc8000f8e10ff */
[----:B------:R-:W-:Y:S01]  /*1930*/  LDS R5, [R5] ;  /* 0x0000000005057984 */ /* 0x000fe20000000800 */
[----:B--2---:R-:W-:Y:S01]  /*1940*/  LEA R18, R22, UR5, 0x2 ;  /* 0x0000000516127c11 */ /* 0x004fe2000f8e10ff */
[C-C-:B------:R-:W-:Y:S02]  /*1950*/  IMAD R25, R4.reuse, R25, R9.reuse ;  /* 0x0000001904197224 */ /* 0x140fe400078e0209 */
[----:B------:R-:W-:Y:S01]  /*1960*/  LDS R6, [R6] ;  /* 0x0000000006067984 */ /* 0x000fe20000000800 */
[C-C-:B------:R-:W-:Y:S02]  /*1970*/  IMAD R28, R4.reuse, R28, R9.reuse ;  /* 0x0000001c041c7224 */ /* 0x140fe400078e0209 */
[----:B------:R-:W-:Y:S01]  /*1980*/  LEA R25, R25, UR5, 0x2 ;  /* 0x0000000519197c11 */ /* 0x000fe2000f8e10ff */
[----:B------:R-:W1:Y:S01]  /*1990*/  LDS R18, [R18] ;  /* 0x0000000012127984 */ /* 0x000e620000000800 */
[----:B------:R-:W-:Y:S01]  /*19a0*/  IMAD R26, R4, R26, R9 ;  /* 0x0000001a041a7224 */ /* 0x000fe200078e0209 */
[----:B------:R-:W-:-:S03]  /*19b0*/  LEA R28, R28, UR5, 0x2 ;  /* 0x000000051c1c7c11 */ /* 0x000fc6000f8e10ff */
[----:B------:R-:W-:Y:S01]  /*19c0*/  LDS R25, [R25] ;  /* 0x0000000019197984 */ /* 0x000fe20000000800 */
[----:B------:R-:W-:-:S03]  /*19d0*/  LEA R26, R26, UR5, 0x2 ;  /* 0x000000051a1a7c11 */ /* 0x000fc6000f8e10ff */
[----:B------:R-:W-:Y:S04]  /*19e0*/  LDS R28, [R28] ;  /* 0x000000001c1c7984 */ /* 0x000fe80000000800 */
[----:B------:R-:W2:Y:S01]  /*19f0*/  LDS R26, [R26] ;  /* 0x000000001a1a7984 */ /* 0x000ea20000000800 */
[----:B-1----:R-:W-:-:S04]  /*1a00*/  IADD3 R20, PT, PT, R18, R6, R5 ;  /* 0x0000000612147210 */ /* 0x002fc80007ffe005 */
[----:B------:R-:W-:Y:S02]  /*1a10*/  VIMNMX R5, PT, PT, R29, R20, !PT ;  /* 0x000000141d057248 */ /* 0x000fe40007fe0100 */
[----:B--2---:R-:W-:-:S04]  /*1a20*/  IADD3 R22, PT, PT, R26, R28, R25 ;  /* 0x0000001c1a167210 */ /* 0x004fc80007ffe019 */
[----:B------:R-:W-:Y:S02]  /*1a30*/  ISETP.GT.AND P1, PT, R22, R5, PT ;  /* 0x000000051600720c */ /* 0x000fe40003f24270 */
[----:B------:R-:W-:Y:S02]  /*1a40*/  ISETP.GT.AND P0, PT, R20, R29, PT ;  /* 0x0000001d1400720c */ /* 0x000fe40003f04270 */
[----:B------:R-:W-:Y:S02]  /*1a50*/  SEL R24, R9, R24, P1 ;  /* 0x0000001809187207 */ /* 0x000fe40000800000 */
[----:B------:R-:W-:Y:S02]  /*1a60*/  SEL R8, R23, R8, P0 ;  /* 0x0000000817087207 */ /* 0x000fe40000000000 */
[----:B------:R-:W-:Y:S02]  /*1a70*/  VIMNMX R29, PT, PT, R5, R22, !PT ;  /* 0x00000016051d7248 */ /* 0x000fe40007fe0100 */
[----:B------:R-:W-:-:S03]  /*1a80*/  SEL R24, R9, R24, P0 ;  /* 0x0000001809187207 */ /* 0x000fc60000000000 */
[C---:B------:R-:W-:Y:S01]  /*1a90*/  @P1 IADD3 R8, PT, PT, R23.reuse, 0x1, RZ ;  /* 0x0000000117081810 */ /* 0x040fe20007ffe0ff */
[----:B------:R-:W-:-:S07]  /*1aa0*/  VIADD R23, R23, 0x2 ;  /* 0x0000000217177836 */ /* 0x000fce0000000000 */
.L_x_17:
[----:B------:R-:W-:Y:S05]  /*1ab0*/  BSYNC.RECONVERGENT B3 ;  /* 0x0000000000037941 */ /* 0x000fea0003800200 */
.L_x_16:
[----:B------:R-:W-:Y:S05]  /*1ac0*/  @P2 BRA `(.L_x_12) ;  /* 0x0000000000682947 */ /* 0x000fea0003800000 */
[----:B------:R-:W2:Y:S01]  /*1ad0*/  LDC.64 R26, c[0x0][0x3a0] ;  /* 0x0000e800ff1a7b82 */ /* 0x000ea20000000a00 */
[----:B------:R-:W-:-:S04]  /*1ae0*/  IMAD R5, R7, R23, RZ ;  /* 0x0000001707057224 */ /* 0x000fc800078e02ff */
[----:B------:R-:W-:-:S04]  /*1af0*/  IMAD R5, R5, 0x3, R2 ;  /* 0x0000000305057824 */ /* 0x000fc800078e0202 */
[----:B--2---:R-:W-:-:S04]  /*1b00*/  IMAD.WIDE R26, R5, 0x4, R26 ;  /* 0x00000004051a7825 */ /* 0x004fc800078e021a */
[C---:B------:R-:W-:Y:S02]  /*1b10*/  IMAD.WIDE R20, R7.reuse, 0x4, R26 ;  /* 0x0000000407147825 */ /* 0x040fe400078e021a */
[----:B------:R-:W2:Y:S02]  /*1b20*/  LDG.E R26, desc[UR8][R26.64] ;  /* 0x000000081a1a7981 */ /* 0x000ea4000c1e1900 */
[----:B------:R-:W-:Y:S02]  /*1b30*/  IMAD.WIDE R18, R7, 0x4, R20 ;  /* 0x0000000407127825 */ /* 0x000fe400078e0214 */
[----:B------:R-:W1:Y:S04]  /*1b40*/  LDG.E R20, desc[UR8][R20.64] ;  /* 0x0000000814147981 */ /* 0x000e68000c1e1900 */
[----:B------:R-:W3:Y:S01]  /*1b50*/  LDG.E R18, desc[UR8][R18.64] ;  /* 0x0000000812127981 */ /* 0x000ee2000c1e1900 */
[----:B------:R-:W4:Y:S01]  /*1b60*/  S2UR UR6, SR_CgaCtaId ;  /* 0x00000000000679c3 */ /* 0x000f220000008800 */
[----:B------:R-:W-:-:S02]  /*1b70*/  UMOV UR5, 0x400 ;  /* 0x0000040000057882 */ /* 0x000fc40000000000 */
[----:B----4-:R-:W-:Y:S01]  /*1b80*/  ULEA UR5, UR6, UR5, 0x18 ;  /* 0x0000000506057291 */ /* 0x010fe2000f8ec0ff */
[C-C-:B--2---:R-:W-:Y:S02]  /*1b90*/  IMAD R5, R4.reuse, R26, R9.reuse ;  /* 0x0000001a04057224 */ /* 0x144fe400078e0209 */
[C-C-:B-1----:R-:W-:Y:S02]  /*1ba0*/  IMAD R6, R4.reuse, R20, R9.reuse ;  /* 0x0000001404067224 */ /* 0x142fe400078e0209 */
[----:B---3--:R-:W-:Y:S01]  /*1bb0*/  IMAD R22, R4, R18, R9 ;  /* 0x0000001204167224 */ /* 0x008fe200078e0209 */
[----:B------:R-:W-:Y:S02]  /*1bc0*/  LEA R5, R5, UR5, 0x2 ;  /* 0x0000000505057c11 */ /* 0x000fe4000f8e10ff */
[----:B------:R-:W-:Y:S02]  /*1bd0*/  LEA R6, R6, UR5, 0x2 ;  /* 0x0000000506067c11 */ /* 0x000fe4000f8e10ff */
[----:B------:R-:W-:-:S02]  /*1be0*/  LEA R22, R22, UR5, 0x2 ;  /* 0x0000000516167c11 */ /* 0x000fc4000f8e10ff */
[----:B------:R-:W-:Y:S04]  /*1bf0*/  LDS R5, [R5] ;  /* 0x0000000005057984 */ /* 0x000fe80000000800 */
[----:B------:R-:W-:Y:S04]  /*1c00*/  LDS R6, [R6] ;  /* 0x0000000006067984 */ /* 0x000fe80000000800 */
[----:B------:R-:W1:Y:S02]  /*1c10*/  LDS R22, [R22] ;  /* 0x0000000016167984 */ /* 0x000e640000000800 */
[----:B-1----:R-:W-:-:S04]  /*1c20*/  IADD3 R18, PT, PT, R22, R6, R5 ;  /* 0x0000000616127210 */ /* 0x002fc80007ffe005 */
[----:B------:R-:W-:Y:S02]  /*1c30*/  ISETP.GT.AND P0, PT, R18, R29, PT ;  /* 0x0000001d1200720c */ /* 0x000fe40003f04270 */
[----:B------:R-:W-:Y:S02]  /*1c40*/  VIMNMX R29, PT, PT, R29, R18, !PT ;  /* 0x000000121d1d7248 */ /* 0x000fe40007fe0100 */
[----:B------:R-:W-:Y:S02]  /*1c50*/  SEL R8, R23, R8, P0 ;  /* 0x0000000817087207 */ /* 0x000fe40000000000 */
[----:B------:R-:W-:-:S07]  /*1c60*/  SEL R24, R9, R24, P0 ;  /* 0x0000001809187207 */ /* 0x000fce0000000000 */
.L_x_12:
[----:B------:R-:W-:Y:S05]  /*1c70*/  BSYNC.RECONVERGENT B0 ;  /* 0x0000000000007941 */ /* 0x000fea0003800200 */
.L_x_11:
[----:B------:R-:W-:-:S04]  /*1c80*/  IADD3 R9, PT, PT, R9, 0x1, RZ ;  /* 0x0000000109097810 */ /* 0x000fc80007ffe0ff */
[----:B------:R-:W-:-:S13]  /*1c90*/  ISETP.NE.AND P0, PT, R9, R4, PT ;  /* 0x000000040900720c */ /* 0x000fda0003f05270 */
[----:B------:R-:W-:Y:S05]  /*1ca0*/  @P0 BRA `(.L_x_18) ;  /* 0xfffffff400000947 */ /* 0x000fea000383ffff */
[----:B------:R-:W-:-:S07]  /*1cb0*/  IMAD R8, R8, 0x3, RZ ;  /* 0x0000000308087824 */ /* 0x000fce00078e02ff */
.L_x_10:
[----:B------:R-:W2:Y:S01]  /*1cc0*/  LDC.64 R28, c[0x0][0x3a8] ;  /* 0x0000ea00ff1c7b82 */ /* 0x000ea20000000a00 */
[----:B-----5:R-:W-:Y:S02]  /*1cd0*/  IMAD R5, R3, R24, R2 ;  /* 0x0000001803057224 */ /* 0x020fe400078e0202 */
[----:B-1----:R-:W-:-:S05]  /*1ce0*/  IMAD.MOV.U32 R6, RZ, RZ, -0x1 ;  /* 0xffffffffff067424 */ /* 0x002fca00078e00ff */
[----:B------:R-:W1:Y:S01]  /*1cf0*/  LDC.64 R18, c[0x0][0x3a0] ;  /* 0x0000e800ff127b82 */ /* 0x000e620000000a00 */
[----:B--2---:R-:W-:-:S05]  /*1d00*/  IMAD.WIDE R28, R5, 0x4, R28 ;  /* 0x00000004051c7825 */ /* 0x004fca00078e021c */
[----:B------:R2:W-:Y:S04]  /*1d10*/  STG.E desc[UR8][R28.64], R6 ;  /* 0x000000061c007986 */ /* 0x0005e8000c101908 */
[----:B------:R-:W3:Y:S04]  /*1d20*/  LDG.E R27, desc[UR8][R10.64+0x4] ;  /* 0x000004080a1b7981 */ /* 0x000ee8000c1e1900 */
[----:B------:R-:W4:Y:S01]  /*1d30*/  LDG.E R25, desc[UR8][R10.64] ;  /* 0x000000080a197981 */ /* 0x000f22000c1e1900 */
[----:B---3--:R-:W-:-:S04]  /*1d40*/  IMAD R9, R27, R8, R2 ;  /* 0x000000081b097224 */ /* 0x008fc800078e0202 */
[----:B-1----:R-:W-:-:S05]  /*1d50*/  IMAD.WIDE R8, R9, 0x4, R18 ;  /* 0x0000000409087825 */ /* 0x002fca00078e0212 */
[----:B------:R-:W3:Y:S01]  /*1d60*/  LDG.E R5, desc[UR8][R8.64] ;  /* 0x0000000808057981 */ /* 0x000ee2000c1e1900 */
[----:B------:R-:W-:-:S05]  /*1d70*/  IMAD.WIDE R22, R27, 0x4, R8 ;  /* 0x000000041b167825 */ /* 0x000fca00078e0208 */
[----:B------:R-:W2:Y:S01]  /*1d80*/  LDG.E R7, desc[UR8][R22.64] ;  /* 0x0000000816077981 */ /* 0x000ea2000c1e1900 */
[----:B------:R-:W-:-:S05]  /*1d90*/  IMAD.WIDE R20, R27, 0x4, R22 ;  /* 0x000000041b147825 */ /* 0x000fca00078e0216 */
[----:B------:R1:W4:Y:S04]  /*1da0*/  LDG.E R4, desc[UR8][R20.64] ;  /* 0x0000000814047981 */ /* 0x000328000c1e1900 */
[----:B------:R0:W-:Y:S04]  /*1db0*/  STG.E desc[UR8][R8.64], R24 ;  /* 0x0000001808007986 */ /* 0x0001e8000c101908 */
[----:B---3--:R-:W-:Y:S04]  /*1dc0*/  STG.E desc[UR8][R22.64], R5 ;  /* 0x0000000516007986 */ /* 0x008fe8000c101908 */
[----:B--2---:R2:W-:Y:S04]  /*1dd0*/  STG.E desc[UR8][R20.64], R7 ;  /* 0x0000000714007986 */ /* 0x0045e8000c101908 */
[----:B------:R-:W3:Y:S01]  /*1de0*/  LDG.E R29, desc[UR8][R12.64] ;  /* 0x000000080c1d7981 */ /* 0x000ee2000c1e1900 */
[----:B------:R-:W-:-:S04]  /*1df0*/  IMAD R6, R27, 0x3, RZ ;  /* 0x000000031b067824 */ /* 0x000fc800078e02ff */
[----:B---3--:R-:W-:-:S04]  /*1e00*/  IMAD R29, R29, R6, R2 ;  /* 0x000000061d1d7224 */ /* 0x008fc800078e0202 */
[----:B------:R-:W-:-:S05]  /*1e10*/  IMAD.WIDE R28, R29, 0x4, R18 ;  /* 0x000000041d1c7825 */ /* 0x000fca00078e0212 */
[----:B------:R3:W-:Y:S04]  /*1e20*/  STG.E desc[UR8][R28.64], R24 ;  /* 0x000000181c007986 */ /* 0x0007e8000c101908 */
[----:B------:R-:W4:Y:S02]  /*1e30*/  LDG.E R26, desc[UR8][R12.64] ;  /* 0x000000080c1a7981 */ /* 0x000f24000c1e1900 */
[----:B----4-:R-:W-:-:S05]  /*1e40*/  IMAD R26, R6, R26, R27 ;  /* 0x0000001a061a7224 */ /* 0x010fca00078e021b */
[----:B------:R-:W-:-:S05]  /*1e50*/  IADD3 R26, PT, PT, R2, R26, RZ ;  /* 0x0000001a021a7210 */ /* 0x000fca0007ffe0ff */
[----:B0-----:R-:W-:-:S05]  /*1e60*/  IMAD.WIDE R8, R26, 0x4, R18 ;  /* 0x000000041a087825 */ /* 0x001fca00078e0212 */
[----:B------:R0:W-:Y:S04]  /*1e70*/  STG.E desc[UR8][R8.64], R5 ;  /* 0x0000000508007986 */ /* 0x0001e8000c101908 */
[----:B--2---:R-:W1:Y:S01]  /*1e80*/  LDG.E R21, desc[UR8][R12.64] ;  /* 0x000000080c157981 */ /* 0x004e62000c1e1900 */
[----:B------:R-:W-:-:S04]  /*1e90*/  IMAD.MOV.U32 R26, RZ, RZ, 0x3 ;  /* 0x00000003ff1a7424 */ /* 0x000fc800078e00ff */
[C---:B-1----:R-:W-:Y:S01]  /*1ea0*/  IMAD R20, R21.reuse, R26, 0x2 ;  /* 0x0000000215147424 */ /* 0x042fe200078e021a */
[----:B------:R-:W-:-:S03]  /*1eb0*/  IADD3 R21, PT, PT, R21, 0x1, RZ ;  /* 0x0000000115157810 */ /* 0x000fc60007ffe0ff */
[----:B------:R-:W-:-:S04]  /*1ec0*/  IMAD R23, R27, R20, R2 ;  /* 0x000000141b177224 */ /* 0x000fc800078e0202 */
[----:B------:R-:W-:Y:S01]  /*1ed0*/  IMAD.WIDE R22, R23, 0x4, R18 ;  /* 0x0000000417167825 */ /* 0x000fe200078e0212 */
[----:B------:R1:W-:Y:S04]  /*1ee0*/  STG.E desc[UR8][R12.64], R21 ;  /* 0x000000150c007986 */ /* 0x0003e8000c101908 */
[----:B------:R-:W-:Y:S04]  /*1ef0*/  STG.E desc[UR8][R22.64], R4 ;  /* 0x0000000416007986 */ /* 0x000fe8000c101908 */
[----:B---3--:R-:W2:Y:S02]  /*1f00*/  LDG.E R29, desc[UR8][R12.64] ;  /* 0x000000080c1d7981 */ /* 0x008ea4000c1e1900 */
[----:B--2---:R-:W-:-:S04]  /*1f10*/  IMAD R29, R6, R29, R2 ;  /* 0x0000001d061d7224 */ /* 0x004fc800078e0202 */
[----:B0-----:R-:W-:-:S05]  /*1f20*/  IMAD.WIDE R8, R29, 0x4, R18 ;  /* 0x000000041d087825 */ /* 0x001fca00078e0212 */
[----:B------:R-:W-:Y:S04]  /*1f30*/  STG.E desc[UR8][R8.64], R24 ;  /* 0x0000001808007986 */ /* 0x000fe8000c101908 */
[----:B------:R-:W2:Y:S02]  /*1f40*/  LDG.E R20, desc[UR8][R12.64] ;  /* 0x000000080c147981 */ /* 0x000ea4000c1e1900 */
[----:B--2---:R-:W-:-:S04]  /*1f50*/  IMAD R29, R6, R20, R27 ;  /* 0x00000014061d7224 */ /* 0x004fc800078e021b */
[----:B------:R-:W-:-:S04]  /*1f60*/  IMAD.IADD R29, R2, 0x1, R29 ;  /* 0x00000001021d7824 */ /* 0x000fc800078e021d */
[----:B-1----:R-:W-:-:S05]  /*1f70*/  IMAD.WIDE R20, R29, 0x4, R18 ;  /* 0x000000041d147825 */ /* 0x002fca00078e0212 */
[----:B------:R0:W-:Y:S04]  /*1f80*/  STG.E desc[UR8][R20.64], R7 ;  /* 0x0000000714007986 */ /* 0x0001e8000c101908 */
[----:B------:R-:W2:Y:S01]  /*1f90*/  LDG.E R29, desc[UR8][R12.64] ;  /* 0x000000080c1d7981 */ /* 0x000ea2000c1e1900 */
[----:B------:R-:W1:Y:S01]  /*1fa0*/  S2UR UR6, SR_CgaCtaId ;  /* 0x00000000000679c3 */ /* 0x000e620000008800 */
[----:B------:R-:W-:Y:S01]  /*1fb0*/  UMOV UR5, 0x400 ;  /* 0x0000040000057882 */ /* 0x000fe20000000000 */
[C-C-:B------:R-:W-:Y:S02]  /*1fc0*/  IMAD R5, R25.reuse, R5, R24.reuse ;  /* 0x0000000519057224 */ /* 0x140fe400078e0218 */
[C-C-:B0-----:R-:W-:Y:S02]  /*1fd0*/  IMAD R7, R25.reuse, R7, R24.reuse ;  /* 0x0000000719077224 */ /* 0x141fe400078e0218 */
[----:B------:R-:W-:Y:S01]  /*1fe0*/  IMAD R24, R25, R4, R24 ;  /* 0x0000000419187224 */ /* 0x000fe200078e0218 */
[----:B-1----:R-:W-:-:S06]  /*1ff0*/  ULEA UR5, UR6, UR5, 0x18 ;  /* 0x0000000506057291 */ /* 0x002fcc000f8ec0ff */
[----:B------:R-:W-:Y:S02]  /*2000*/  LEA R5, R5, UR5, 0x2 ;  /* 0x0000000505057c11 */ /* 0x000fe4000f8e10ff */
[----:B------:R-:W-:Y:S02]  /*2010*/  LEA R24, R24, UR5, 0x2 ;  /* 0x0000000518187c11 */ /* 0x000fe4000f8e10ff */
[----:B------:R-:W-:Y:S02]  /*2020*/  LEA R7, R7, UR5, 0x2 ;  /* 0x0000000507077c11 */ /* 0x000fe4000f8e10ff */
[----:B------:R-:W-:Y:S04]  /*2030*/  LDS R5, [R5] ;  /* 0x0000000005057984 */ /* 0x000fe80000000800 */
[----:B------:R-:W-:Y:S01]  /*2040*/  LDS R24, [R24] ;  /* 0x0000000018187984 */ /* 0x000fe20000000800 */
[C---:B--2---:R-:W-:Y:S01]  /*2050*/  IMAD R26, R29.reuse, R26, 0x2 ;  /* 0x000000021d1a7424 */ /* 0x044fe200078e021a */
[----:B------:R-:W-:-:S03]  /*2060*/  IADD3 R29, PT, PT, R29, 0x1, RZ ;  /* 0x000000011d1d7810 */ /* 0x000fc60007ffe0ff */
[----:B------:R-:W-:-:S04]  /*2070*/  IMAD R23, R27, R26, R2 ;  /* 0x0000001a1b177224 */ /* 0x000fc800078e0202 */
[----:B------:R-:W-:Y:S01]  /*2080*/  IMAD.WIDE R22, R23, 0x4, R18 ;  /* 0x0000000417167825 */ /* 0x000fe200078e0212 */
[----:B------:R-:W-:Y:S04]  /*2090*/  STG.E desc[UR8][R12.64], R29 ;  /* 0x0000001d0c007986 */ /* 0x000fe8000c101908 */
[----:B------:R-:W-:Y:S04]  /*20a0*/  STG.E desc[UR8][R22.64], R4 ;  /* 0x0000000416007986 */ /* 0x000fe8000c101908 */
[----:B------:R-:W2:Y:S04]  /*20b0*/  LDG.E R9, desc[UR8][R14.64] ;  /* 0x000000080e097981 */ /* 0x000ea8000c1e1900 */
[----:B------:R-:W0:Y:S02]  /*20c0*/  LDS R4, [R7] ;  /* 0x0000000007047984 */ /* 0x000e240000000800 */
[----:B0-----:R-:W-:-:S05]  /*20d0*/  IADD3 R4, PT, PT, R24, R4, R5 ;  /* 0x0000000418047210 */ /* 0x001fca0007ffe005 */
[----:B--2---:R-:W-:-:S05]  /*20e0*/  IMAD.IADD R9, R4, 0x1, R9 ;  /* 0x0000000104097824 */ /* 0x004fca00078e0209 */
[----:B------:R1:W-:Y:S04]  /*20f0*/  STG.E desc[UR8][R14.64], R9 ;  /* 0x000000090e007986 */ /* 0x0003e8000c101908 */
[----:B------:R-:W2:Y:S02]  /*2100*/  LDG.E R4, desc[UR8][R16.64] ;  /* 0x0000000810047981 */ /* 0x000ea4000c1e1900 */
[----:B--2---:R-:W-:-:S05]  /*2110*/  IADD3 R21, PT, PT, R4, -0x1, RZ ;  /* 0xffffffff04157810 */ /* 0x004fca0007ffe0ff */
[----:B------:R1:W-:Y:S01]  /*2120*/  STG.E desc[UR8][R16.64], R21 ;  /* 0x0000001510007986 */ /* 0x0003e2000c101908 */
[----:B------:R-:W-:-:S13]  /*2130*/  ISETP.NE.AND P0, PT, R21, RZ, PT ;  /* 0x000000ff1500720c */ /* 0x000fda0003f05270 */
[----:B-1----:R-:W-:Y:S05]  /*2140*/  @P0 BRA `(.L_x_19) ;  /* 0xffffffec00ac0947 */ /* 0x002fea000383ffff */
[----:B------:R-:W-:Y:S05]  /*2150*/  BSYNC.RECONVERGENT B1 ;  /* 0x0000000000017941 */ /* 0x000fea0003800200 */
.L_x_9:
[----:B------:R0:W5:Y:S02]  /*2160*/  LDG.E R7, desc[UR8][R14.64] ;  /* 0x000000080e077981 */ /* 0x000164000c1e1900 */
.L_x_8:
[----:B------:R-:W-:Y:S05]  /*2170*/  BSYNC.RECONVERGENT B2 ;  /* 0x0000000000027941 */ /* 0x000fea0003800200 */
.L_x_7:
[----:B------:R-:W1:Y:S01]  /*2180*/  S2R R3, SR_LANEID ;  /* 0x0000000000037919 */ /* 0x000e620000000000 */
[----:B------:R-:W2:Y:S01]  /*2190*/  LDC.64 R4, c[0x0][0x3b0] ;  /* 0x0000ec00ff047b82 */ /* 0x000ea20000000a00 */
[----:B------:R-:W-:Y:S01]  /*21a0*/  VOTEU.ANY UR5, UPT, PT ;  /* 0x0000000000057886 */ /* 0x000fe200038e0100 */
[----:B-----5:R-:W-:Y:S01]  /*21b0*/  CREDUX.MAX.S32 UR6, R7 ;  /* 0x00000000070672cc */ /* 0x020fe20000000200 */
[----:B------:R-:W-:-:S12]  /*21c0*/  UFLO.U32 UR5, UR5 ;  /* 0x00000005000572bd */ /* 0x000fd800080e0000 */
[----:B------:R-:W-:Y:S01]  /*21d0*/  IMAD.U32 R7, RZ, RZ, UR6 ;  /* 0x00000006ff077e24 */ /* 0x000fe2000f8e00ff */
[----:B-1----:R-:W-:-:S13]  /*21e0*/  ISETP.EQ.U32.AND P0, PT, R3, UR5, PT ;  /* 0x0000000503007c0c */ /* 0x002fda000bf02070 */
[----:B--2---:R1:W-:Y:S01]  /*21f0*/  @P0 REDG.E.MAX.S32.STRONG.GPU desc[UR8][R4.64], R7 ;  /* 0x000000070400098e */ /* 0x0043e2000d12e308 */
[----:B------:R-:W-:Y:S06]  /*2200*/  BAR.SYNC.DEFER_BLOCKING 0x0 ;  /* 0x0000000000007b1d */ /* 0x000fec0000010000 */
[----:B0-----:R-:W2:Y:S04]  /*2210*/  LDG.E R14, desc[UR8][R14.64] ;  /* 0x000000080e0e7981 */ /* 0x001ea8000c1e1900 */
[----:B------:R-:W2:Y:S01]  /*2220*/  LDG.E R3, desc[UR8][R4.64] ;  /* 0x0000000804037981 */ /* 0x000ea2000c1e1900 */
[----:B------:R-:W-:Y:S01]  /*2230*/  BSSY.RECONVERGENT B0, `(.L_x_20) ;  /* 0x000005b000007945 */ /* 0x000fe20003800200 */
[----:B--2---:R-:W-:-:S13]  /*2240*/  ISETP.NE.AND P0, PT, R14, R3, PT ;  /* 0x000000030e00720c */ /* 0x004fda0003f05270 */
[----:B-1----:R-:W-:Y:S05]  /*2250*/  @P0 BRA `(.L_x_21) ;  /* 0x0000000400600947 */ /* 0x002fea0003800000 */
[----:B------:R-:W2:Y:S02]  /*2260*/  LDG.E R12, desc[UR8][R12.64] ;  /* 0x000000080c0c7981 */ /* 0x000ea4000c1e1900 */
[----:B--2---:R-:W-:-:S13]  /*2270*/  ISETP.GE.AND P0, PT, R12, 0x1, PT ;  /* 0x000000010c00780c */ /* 0x004fda0003f06270 */
[----:B------:R-:W-:Y:S05]  /*2280*/  @!P0 BRA `(.L_x_21) ;  /* 0x0000000400548947 */ /* 0x000fea0003800000 */
[----:B------:R0:W5:Y:S01]  /*2290*/  LDG.E R11, desc[UR8][R10.64+0x4] ;  /* 0x000004080a0b7981 */ /* 0x000162000c1e1900 */
[C---:B------:R-:W-:Y:S01]  /*22a0*/  ISETP.GE.U32.AND P0, PT, R12.reuse, 0x4, PT ;  /* 0x000000040c00780c */ /* 0x040fe20003f06070 */
[----:B------:R-:W-:Y:S01]  /*22b0*/  BSSY.RECONVERGENT B1, `(.L_x_22) ;  /* 0x0000038000017945 */ /* 0x000fe20003800200 */
[----:B------:R-:W-:Y:S01]  /*22c0*/  LOP3.LUT R3, R12, 0x3, RZ, 0xc0, !PT ;  /* 0x000000030c037812 */ /* 0x000fe200078ec0ff */
[----:B------:R-:W-:-:S03]  /*22d0*/  HFMA2 R6, -RZ, RZ, 0, 0 ;  /* 0x00000000ff067431 */ /* 0x000fc600000001ff */
[----:B------:R-:W-:-:S07]  /*22e0*/  ISETP.NE.AND P1, PT, R3, RZ, PT ;  /* 0x000000ff0300720c */ /* 0x000fce0003f25270 */
[----:B0-----:R-:W-:Y:S06]  /*22f0*/  @!P0 BRA `(.L_x_23) ;  /* 0x0000000000cc8947 */ /* 0x001fec0003800000 */
[----:B------:R-:W0:Y:S01]  /*2300*/  LDCU.64 UR6, c[0x0][0x380] ;  /* 0x00007000ff0677ac */ /* 0x000e220008000a00 */
[----:B------:R-:W-:-:S05]  /*2310*/  LOP3.LUT R6, R12, 0x7ffffffc, RZ, 0xc0, !PT ;  /* 0x7ffffffc0c067812 */ /* 0x000fca00078ec0ff */
[----:B------:R-:W-:Y:S01]  /*2320*/  IMAD.MOV R7, RZ, RZ, -R6 ;  /* 0x000000ffff077224 */ /* 0x000fe200078e0a06 */
[----:B0-----:R-:W-:-:S04]  /*2330*/  UIADD3 UR5, UP0, UPT, UR6, 0x3bdf104, URZ ;  /* 0x03bdf10406057890 */ /* 0x001fc8000ff1e0ff */
[----:B------:R-:W-:Y:S02]  /*2340*/  UIADD3.X UR6, UPT, UPT, URZ, UR7, URZ, UP0, !UPT ;  /* 0x00000007ff067290 */ /* 0x000fe400087fe4ff */
[----:B------:R-:W-:-:S04]  /*2350*/  MOV R10, UR5 ;  /* 0x00000005000a7c02 */ /* 0x000fc80008000f00 */
[----:B------:R-:W-:-:S07]  /*2360*/  IMAD.U32 R23, RZ, RZ, UR6 ;  /* 0x00000006ff177e24 */ /* 0x000fce000f8e00ff */
.L_x_24:
[----:B------:R-:W-:-:S05]  /*2370*/  IMAD.WIDE R14, R2, 0x4, R18 ;  /* 0x00000004020e7825 */ /* 0x000fca00078e0212 */
[----:B------:R-:W2:Y:S01]  /*2380*/  LDG.E R25, desc[UR8][R14.64] ;  /* 0x000000080e197981 */ /* 0x000ea2000c1e1900 */
[----:B-----5:R-:W-:-:S05]  /*2390*/  IMAD.WIDE R16, R11, 0x4, R14 ;  /* 0x000000040b107825 */ /* 0x020fca00078e020e */
[----:B------:R-:W3:Y:S01]  /*23a0*/  LDG.E R27, desc[UR8][R16.64] ;  /* 0x00000008101b7981 */ /* 0x000ee2000c1e1900 */
[----:B0-----:R-:W-:-:S05]  /*23b0*/  IMAD.WIDE R4, R11, 0x4, R16 ;  /* 0x000000040b047825 */ /* 0x001fca00078e0210 */
[----:B------:R0:W4:Y:S01]  /*23c0*/  LDG.E R29, desc[UR8][R4.64] ;  /* 0x00000008041d7981 */ /* 0x000122000c1e1900 */
[----:B------:R-:W-:-:S04]  /*23d0*/  IMAD.WIDE R20, R11, 0x4, R4 ;  /* 0x000000040b147825 */ /* 0x000fc800078e0204 */
[----:B------:R-:W-:Y:S01]  /*23e0*/  IMAD.WIDE R8, R11, 0x4, R20 ;  /* 0x000000040b087825 */ /* 0x000fe200078e0214 */
[----:B0-----:R-:W-:-:S03]  /*23f0*/  MOV R4, R10 ;  /* 0x0000000a00047202 */ /* 0x001fc60000000f00 */
[----:B------:R-:W-:Y:S02]  /*2400*/  IMAD.MOV.U32 R5, RZ, RZ, R23 ;  /* 0x000000ffff057224 */ /* 0x000fe400078e0017 */
[----:B------:R-:W-:-:S03]  /*2410*/  IMAD.WIDE R12, R11, 0x4, R8 ;  /* 0x000000040b0c7825 */ /* 0x000fc600078e0208 */
[----:B--2---:R0:W-:Y:S04]  /*2420*/  STG.E desc[UR8][R4.64+-0x2c], R25 ;  /* 0xffffd41904007986 */ /* 0x0041e8000c101908 */
[----:B---3--:R-:W-:Y:S04]  /*2430*/  STG.E desc[UR8][R4.64+-0x28], R27 ;  /* 0xffffd81b04007986 */ /* 0x008fe8000c101908 */
[----:B----4-:R-:W-:Y:S04]  /*2440*/  STG.E desc[UR8][R4.64+-0x24], R29 ;  /* 0xffffdc1d04007986 */ /* 0x010fe8000c101908 */
[----:B------:R-:W2:Y:S04]  /*2450*/  LDG.E R10, desc[UR8][R20.64] ;  /* 0x00000008140a7981 */ /* 0x000ea8000c1e1900 */
[----:B------:R-:W3:Y:S04]  /*2460*/  LDG.E R24, desc[UR8][R8.64] ;  /* 0x0000000808187981 */ /* 0x000ee8000c1e1900 */
[----:B------:R-:W4:Y:S01]  /*2470*/  LDG.E R26, desc[UR8][R12.64] ;  /* 0x000000080c1a7981 */ /* 0x000f22000c1e1900 */
[----:B------:R-:W-:-:S04]  /*2480*/  IMAD.WIDE R22, R11, 0x4, R12 ;  /* 0x000000040b167825 */ /* 0x000fc800078e020c */
[----:B------:R-:W-:-:S04]  /*2490*/  IMAD.WIDE R14, R11, 0x4, R22 ;  /* 0x000000040b0e7825 */ /* 0x000fc800078e0216 */
[C---:B------:R-:W-:Y:S01]  /*24a0*/  IMAD.WIDE R16, R11.reuse, 0x4, R14 ;  /* 0x000000040b107825 */ /* 0x040fe200078e020e */
[----:B--2---:R1:W-:Y:S04]  /*24b0*/  STG.E desc[UR8][R4.64+-0x20], R10 ;  /* 0xffffe00a04007986 */ /* 0x0043e8000c101908 */
[----:B---3--:R-:W-:Y:S04]  /*24c0*/  STG.E desc[UR8][R4.64+-0x1c], R24 ;  /* 0xffffe41804007986 */ /* 0x008fe8000c101908 */
[----:B----4-:R-:W-:Y:S04]  /*24d0*/  STG.E desc[UR8][R4.64+-0x18], R26 ;  /* 0xffffe81a04007986 */ /* 0x010fe8000c101908 */
[----:B------:R-:W2:Y:S04]  /*24e0*/  LDG.E R23, desc[UR8][R22.64] ;  /* 0x0000000816177981 */ /* 0x000ea8000c1e1900 */
[----:B------:R-:W3:Y:S04]  /*24f0*/  LDG.E R15, desc[UR8][R14.64] ;  /* 0x000000080e0f7981 */ /* 0x000ee8000c1e1900 */
[----:B0-----:R-:W4:Y:S01]  /*2500*/  LDG.E R25, desc[UR8][R16.64] ;  /* 0x0000000810197981 */ /* 0x001f22000c1e1900 */
[----:B------:R-:W-:-:S04]  /*2510*/  IMAD.WIDE R20, R11, 0x4, R16 ;  /* 0x000000040b147825 */ /* 0x000fc800078e0210 */
[----:B------:R-:W-:-:S04]  /*2520*/  IMAD.WIDE R8, R11, 0x4, R20 ;  /* 0x000000040b087825 */ /* 0x000fc800078e0214 */
[----:B------:R-:W-:Y:S01]  /*2530*/  IMAD.WIDE R12, R11, 0x4, R8 ;  /* 0x000000040b0c7825 */ /* 0x000fe200078e0208 */
[----:B--2---:R0:W-:Y:S04]  /*2540*/  STG.E desc[UR8][R4.64+-0x14], R23 ;  /* 0xffffec1704007986 */ /* 0x0041e8000c101908 */
[----:B---3--:R2:W-:Y:S04]  /*2550*/  STG.E desc[UR8][R4.64+-0x10], R15 ;  /* 0xfffff00f04007986 */ /* 0x0085e8000c101908 */
[----:B----4-:R2:W-:Y:S04]  /*2560*/  STG.E desc[UR8][R4.64+-0xc], R25 ;  /* 0xfffff41904007986 */ /* 0x0105e8000c101908 */
[----:B------:R-:W3:Y:S04]  /*2570*/  LDG.E R21, desc[UR8][R20.64] ;  /* 0x0000000814157981 */ /* 0x000ee8000c1e1900 */
[----:B------:R-:W4:Y:S04]  /*2580*/  LDG.E R9, desc[UR8][R8.64] ;  /* 0x0000000808097981 */ /* 0x000f28000c1e1900 */
[----:B------:R-:W2:Y:S01]  /*2590*/  LDG.E R13, desc[UR8][R12.64] ;  /* 0x000000080c0d7981 */ /* 0x000ea2000c1e1900 */
[----:B------:R-:W-:-:S04]  /*25a0*/  IADD3 R7, PT, PT, R7, 0x4, RZ ;  /* 0x0000000407077810 */ /* 0x000fc80007ffe0ff */
[----:B------:R-:W-:Y:S02]  /*25b0*/  ISETP.NE.AND P0, PT, R7, RZ, PT ;  /* 0x000000ff0700720c */ /* 0x000fe40003f05270 */
[----:B-1----:R-:W-:Y:S01]  /*25c0*/  IADD3 R10, P2, PT, R4, 0x30, RZ ;  /* 0x00000030040a7810 */ /* 0x002fe20007f5e0ff */
[----:B------:R-:W-:-:S04]  /*25d0*/  IMAD R2, R11, 0xc, R2 ;  /* 0x0000000c0b027824 */ /* 0x000fc800078e0202 */
[----:B0-----:R-:W-:Y:S01]  /*25e0*/  IMAD.X R23, RZ, RZ, R5, P2 ;  /* 0x000000ffff177224 */ /* 0x001fe200010e0605 */
[----:B---3--:R0:W-:Y:S04]  /*25f0*/  STG.E desc[UR8][R4.64+-0x8], R21 ;  /* 0xfffff81504007986 */ /* 0x0081e8000c101908 */
[----:B----4-:R0:W-:Y:S04]  /*2600*/  STG.E desc[UR8][R4.64+-0x4], R9 ;  /* 0xfffffc0904007986 */ /* 0x0101e8000c101908 */
[----:B--2---:R0:W-:Y:S01]  /*2610*/  STG.E desc[UR8][R4.64], R13 ;  /* 0x0000000d04007986 */ /* 0x0041e2000c101908 */
[----:B------:R-:W-:Y:S05]  /*2620*/  @P0 BRA `(.L_x_24) ;  /* 0xfffffffc00500947 */ /* 0x000fea000383ffff */
.L_x_23:
[----:B------:R-:W-:Y:S05]  /*2630*/  BSYNC.RECONVERGENT B1 ;  /* 0x0000000000017941 */ /* 0x000fea0003800200 */
.L_x_22:
[----:B------:R-:W-:Y:S05]  /*2640*/  @!P1 BRA `(.L_x_21) ;  /* 0x0000000000649947 */ /* 0x000fea0003800000 */
[----:B0-----:R-:W0:Y:S01]  /*2650*/  LDC.64 R4, c[0x0][0x380] ;  /* 0x0000e000ff047b82 */ /* 0x001e220000000a00 */
[----:B------:R-:W-:Y:S01]  /*2660*/  IMAD R7, R6, 0x3, RZ ;  /* 0x0000000306077824 */ /* 0x000fe200078e02ff */
[----:B------:R-:W-:-:S03]  /*2670*/  IADD3 R8, PT, PT, -R3, RZ, RZ ;  /* 0x000000ff03087210 */ /* 0x000fc60007ffe1ff */
[----:B-----5:R-:W-:-:S04]  /*2680*/  IMAD R0, R11, R7, R0 ;  /* 0x000000070b007224 */ /* 0x020fc800078e0200 */
[----:B------:R-:W-:Y:S02]  /*2690*/  VIADD R0, R0, UR4 ;  /* 0x0000000400007c36 */ /* 0x000fe40008000000 */
[----:B0-----:R-:W-:-:S03]  /*26a0*/  IMAD.WIDE.U32 R4, R7, 0x4, R4 ;  /* 0x0000000407047825 */ /* 0x001fc600078e0004 */
[----:B------:R-:W-:-:S04]  /*26b0*/  IADD3 R10, P0, PT, R4, 0x3bdf0e0, RZ ;  /* 0x03bdf0e0040a7810 */ /* 0x000fc80007f1e0ff */
[----:B------:R-:W-:-:S09]  /*26c0*/  IADD3.X R13, PT, PT, RZ, R5, RZ, P0, !PT ;  /* 0x00000005ff0d7210 */ /* 0x000fd200007fe4ff */
.L_x_25:
[----:B-1----:R-:W-:-:S05]  /*26d0*/  IMAD.WIDE R2, R0, 0x4, R18 ;  /* 0x0000000400027825 */ /* 0x002fca00078e0212 */
[----:B------:R0:W2:Y:S01]  /*26e0*/  LDG.E R9, desc[UR8][R2.64] ;  /* 0x0000000802097981 */ /* 0x0000a2000c1e1900 */
[----:B------:R-:W-:-:S04]  /*26f0*/  IMAD.WIDE R4, R11, 0x4, R2 ;  /* 0x000000040b047825 */ /* 0x000fc800078e0202 */
[----:B------:R-:W-:Y:S02]  /*2700*/  IMAD.WIDE R6, R11, 0x4, R4 ;  /* 0x000000040b067825 */ /* 0x000fe400078e0204 */
[----:B------:R-:W3:Y:S04]  /*2710*/  LDG.E R5, desc[UR8][R4.64] ;  /* 0x0000000804057981 */ /* 0x000ee8000c1e1900 */
[----:B------:R-:W4:Y:S01]  /*2720*/  LDG.E R7, desc[UR8][R6.64] ;  /* 0x0000000806077981 */ /* 0x000f22000c1e1900 */
[----:B0-----:R-:W-:Y:S01]  /*2730*/  IMAD.MOV.U32 R2, RZ, RZ, R10 ;  /* 0x000000ffff027224 */ /* 0x001fe200078e000a */
[----:B------:R-:W-:Y:S01]  /*2740*/  MOV R3, R13 ;  /* 0x0000000d00037202 */ /* 0x000fe20000000f00 */
[----:B------:R-:W-:-:S05]  /*2750*/  VIADD R8, R8, 0x1 ;  /* 0x0000000108087836 */ /* 0x000fca0000000000 */
[----:B------:R-:W-:Y:S02]  /*2760*/  ISETP.NE.AND P0, PT, R8, RZ, PT ;  /* 0x000000ff0800720c */ /* 0x000fe40003f05270 */
[----:B------:R-:W-:Y:S01]  /*2770*/  IADD3 R10, P1, PT, R2, 0xc, RZ ;  /* 0x0000000c020a7810 */ /* 0x000fe20007f3e0ff */
[----:B------:R-:W-:-:S03]  /*2780*/  IMAD R0, R11, 0x3, R0 ;  /* 0x000000030b007824 */ /* 0x000fc600078e0200 */
[----:B------:R-:W-:Y:S01]  /*2790*/  IADD3.X R13, PT, PT, RZ, R3, RZ, P1, !PT ;  /* 0x00000003ff0d7210 */ /* 0x000fe20000ffe4ff */
[----:B--2---:R1:W-:Y:S04]  /*27a0*/  STG.E desc[UR8][R2.64+-0x8], R9 ;  /* 0xfffff80902007986 */ /* 0x0043e8000c101908 */
[----:B---3--:R1:W-:Y:S04]  /*27b0*/  STG.E desc[UR8][R2.64+-0x4], R5 ;  /* 0xfffffc0502007986 */ /* 0x0083e8000c101908 */
[----:B----4-:R1:W-:Y:S01]  /*27c0*/  STG.E desc[UR8][R2.64], R7 ;  /* 0x0000000702007986 */ /* 0x0103e2000c101908 */
[----:B------:R-:W-:Y:S05]  /*27d0*/  @P0 BRA `(.L_x_25) ;  /* 0xfffffffc00bc0947 */ /* 0x000fea000383ffff */
.L_x_21:
[----:B------:R-:W-:Y:S05]  /*27e0*/  BSYNC.RECONVERGENT B0 ;  /* 0x0000000000007941 */ /* 0x000fea0003800200 */
.L_x_20:
[----:B------:R-:W-:Y:S06]  /*27f0*/  BAR.SYNC.DEFER_BLOCKING 0x0 ;  /* 0x0000000000007b1d */ /* 0x000fec0000010000 */
[----:B------:R-:W-:Y:S05]  /*2800*/  EXIT ;  /* 0x000000000000794d */ /* 0x000fea0003800000 */
.L_x_26:
[----:B------:R-:W-:-:S00]  /*2810*/  BRA `(.L_x_26) ;  /* 0xfffffffc00fc7947 */ /* 0x000fc0000383ffff */
[----:B------:R-:W-:-:S00]  /*2820*/  NOP ;  /* 0x0000000000007918 */ /* 0x000fc00000000000 */
        /* <DEDUP_REMOVED lines=13> */
.L_x_27:


//--------------------- .nv.shared._Z5solveP4Node6ParamsPii --------------------------
	.section	.nv.shared._Z5solveP4Node6ParamsPii,"aw",@nobits
	.sectionflags	@""
	.align	16
	.zero		1024


//--------------------- .nv.shared.reserved.0     --------------------------
	.section	.nv.shared.reserved.0,"aw",@nobits
	.weak		__nv_reservedSMEM_offset_0_alias
	.size		__nv_reservedSMEM_offset_0_alias, 0, 64
	.other		__nv_reservedSMEM_offset_0_alias,@"STO_CUDA_RESERVED_SHARED STV_DEFAULT"
__nv_reservedSMEM_offset_0_alias:
	.zero		0
	.zero		64


//--------------------- .nv.constant0._Z5solveP4Node6ParamsPii --------------------------
	.section	.nv.constant0._Z5solveP4Node6ParamsPii,"a",@progbits
	.sectionflags	@""
	.align	4
.nv.constant0._Z5solveP4Node6ParamsPii:
	.zero		956


//--------------------- SYMBOLS --------------------------

	.type		.nv.reservedSmem.offset0,@object
	.size		.nv.reservedSmem.offset0,0x4
	.type		.nv.reservedSmem.cap,@object
	.size		.nv.reservedSmem.cap,0x4
